	.headerflags	@"EF_CUDA_TEXMODE_UNIFIED EF_CUDA_64BIT_ADDRESS EF_CUDA_ACCELERATORS EF_CUDA_SM90 EF_CUDA_VIRTUAL_SM(EF_CUDA_SM90)"
	.elftype	@"ET_EXEC"


//--------------------- .nv.info                  --------------------------
	.section	.nv.info,"",@"SHT_CUDA_INFO"
	.align	4


	//----- nvinfo : EIATTR_REGCOUNT
	.align		4
        /*0000*/ 	.byte	0x04, 0x2f
        /*0002*/ 	.short	(.L_1 - .L_0)
	.align		4
.L_0:
        /*0004*/ 	.word	index@(triton_per_fused_native_group_norm_16)
        /*0008*/ 	.word	0x00000020


	//----- nvinfo : EIATTR_MIN_STACK_SIZE
	.align		4
.L_1:
        /*000c*/ 	.byte	0x04, 0x12
        /*000e*/ 	.short	(.L_3 - .L_2)
	.align		4
.L_2:
        /*0010*/ 	.word	index@(triton_per_fused_native_group_norm_16)
        /*0014*/ 	.word	0x00000000


	//----- nvinfo : EIATTR_FRAME_SIZE
	.align		4
.L_3:
        /*0018*/ 	.byte	0x04, 0x11
        /*001a*/ 	.short	(.L_5 - .L_4)
	.align		4
.L_4:
        /*001c*/ 	.word	index@(triton_per_fused_native_group_norm_16)
        /*0020*/ 	.word	0x00000000


	//----- nvinfo : EIATTR_MIN_STACK_SIZE
	.align		4
.L_5:
        /*0024*/ 	.byte	0x04, 0x12
        /*0026*/ 	.short	(.L_7 - .L_6)
	.align		4
.L_6:
        /*0028*/ 	.word	index@(triton_per_fused_native_group_norm_16)
        /*002c*/ 	.word	0x00000000
.L_7:


//--------------------- .nv.info.triton_per_fused_native_group_norm_16 --------------------------
	.section	.nv.info.triton_per_fused_native_group_norm_16,"",@"SHT_CUDA_INFO"
	.sectionflags	@""
	.align	4


	//----- nvinfo : EIATTR_CUDA_API_VERSION
	.align		4
        /*0000*/ 	.byte	0x04, 0x37
        /*0002*/ 	.short	(.L_9 - .L_8)
.L_8:
        /*0004*/ 	.word	0x0000007c


	//----- nvinfo : EIATTR_KPARAM_INFO
	.align		4
.L_9:
        /*0008*/ 	.byte	0x04, 0x17
        /*000a*/ 	.short	(.L_11 - .L_10)
.L_10:
        /*000c*/ 	.word	0x00000000
        /*0010*/ 	.short	0x0007
        /*0012*/ 	.short	0x0034
        /*0014*/ 	.byte	0x00, 0xf0, 0x11, 0x00


	//----- nvinfo : EIATTR_KPARAM_INFO
	.align		4
.L_11:
        /*0018*/ 	.byte	0x04, 0x17
        /*001a*/ 	.short	(.L_13 - .L_12)
.L_12:
        /*001c*/ 	.word	0x00000000
        /*0020*/ 	.short	0x0006
        /*0022*/ 	.short	0x0030
        /*0024*/ 	.byte	0x00, 0xf0, 0x11, 0x00


	//----- nvinfo : EIATTR_KPARAM_INFO
	.align		4
.L_13:
        /*0028*/ 	.byte	0x04, 0x17
        /*002a*/ 	.short	(.L_15 - .L_14)
.L_14:
        /*002c*/ 	.word	0x00000000
        /*0030*/ 	.short	0x0005
        /*0032*/ 	.short	0x0028
        /*0034*/ 	.byte	0x00, 0xf4, 0x21, 0x00


	//----- nvinfo : EIATTR_KPARAM_INFO
	.align		4
.L_15:
        /*0038*/ 	.byte	0x04, 0x17
        /*003a*/ 	.short	(.L_17 - .L_16)
.L_16:
        /*003c*/ 	.word	0x00000000
        /*0040*/ 	.short	0x0004
        /*0042*/ 	.short	0x0020
        /*0044*/ 	.byte	0x00, 0xf4, 0x21, 0x00


	//----- nvinfo : EIATTR_KPARAM_INFO
	.align		4
.L_17:
        /*0048*/ 	.byte	0x04, 0x17
        /*004a*/ 	.short	(.L_19 - .L_18)
.L_18:
        /*004c*/ 	.word	0x00000000
        /*0050*/ 	.short	0x0003
        /*0052*/ 	.short	0x0018
        /*0054*/ 	.byte	0x00, 0xf4, 0x21, 0x00


	//----- nvinfo : EIATTR_KPARAM_INFO
	.align		4
.L_19:
        /*0058*/ 	.byte	0x04, 0x17
        /*005a*/ 	.short	(.L_21 - .L_20)
.L_20:
        /*005c*/ 	.word	0x00000000
        /*0060*/ 	.short	0x0002
        /*0062*/ 	.short	0x0010
        /*0064*/ 	.byte	0x00, 0xf4, 0x21, 0x00


	//----- nvinfo : EIATTR_KPARAM_INFO
	.align		4
.L_21:
        /*0068*/ 	.byte	0x04, 0x17
        /*006a*/ 	.short	(.L_23 - .L_22)
.L_22:
        /*006c*/ 	.word	0x00000000
        /*0070*/ 	.short	0x0001
        /*0072*/ 	.short	0x0008
        /*0074*/ 	.byte	0x00, 0xf4, 0x21, 0x00


	//----- nvinfo : EIATTR_KPARAM_INFO
	.align		4
.L_23:
        /*0078*/ 	.byte	0x04, 0x17
        /*007a*/ 	.short	(.L_25 - .L_24)
.L_24:
        /*007c*/ 	.word	0x00000000
        /*0080*/ 	.short	0x0000
        /*0082*/ 	.short	0x0000
        /*0084*/ 	.byte	0x00, 0xf4, 0x21, 0x00


	//----- nvinfo : EIATTR_SPARSE_MMA_MASK
	.align		4
.L_25:
        /*0088*/ 	.byte	0x03, 0x50
        /*008a*/ 	.short	0x0000


	//----- nvinfo : EIATTR_MAXREG_COUNT
	.align		4
        /*008c*/ 	.byte	0x03, 0x1b
        /*008e*/ 	.short	0x00ff


	//----- nvinfo : EIATTR_COOP_GROUP_MASK_REGIDS
	.align		4
        /*0090*/ 	.byte	0x04, 0x29
        /*0092*/ 	.short	(.L_27 - .L_26)


	//   ....[0]....
.L_26:
        /*0094*/ 	.word	0xffffffff


	//   ....[1]....
        /*0098*/ 	.word	0xffffffff


	//   ....[2]....
        /*009c*/ 	.word	0xffffffff


	//   ....[3]....
        /*00a0*/ 	.word	0xffffffff


	//   ....[4]....
        /*00a4*/ 	.word	0xffffffff


	//   ....[5]....
        /*00a8*/ 	.word	0xffffffff


	//   ....[6]....
        /*00ac*/ 	.word	0xffffffff


	//   ....[7]....
        /*00b0*/ 	.word	0xffffffff


	//   ....[8]....
        /*00b4*/ 	.word	0xffffffff


	//   ....[9]....
        /*00b8*/ 	.word	0xffffffff


	//   ....[10]....
        /*00bc*/ 	.word	0xffffffff


	//   ....[11]....
        /*00c0*/ 	.word	0xffffffff


	//   ....[12]....
        /*00c4*/ 	.word	0xffffffff


	//   ....[13]....
        /*00c8*/ 	.word	0xffffffff


	//   ....[14]....
        /*00cc*/ 	.word	0xffffffff


	//   ....[15]....
        /*00d0*/ 	.word	0xffffffff


	//   ....[16]....
        /*00d4*/ 	.word	0xffffffff


	//   ....[17]....
        /*00d8*/ 	.word	0xffffffff


	//   ....[18]....
        /*00dc*/ 	.word	0xffffffff


	//   ....[19]....
        /*00e0*/ 	.word	0xffffffff


	//   ....[20]....
        /*00e4*/ 	.word	0xffffffff


	//   ....[21]....
        /*00e8*/ 	.word	0xffffffff


	//   ....[22]....
        /*00ec*/ 	.word	0xffffffff


	//   ....[23]....
        /*00f0*/ 	.word	0xffffffff


	//   ....[24]....
        /*00f4*/ 	.word	0xffffffff


	//   ....[25]....
        /*00f8*/ 	.word	0xffffffff


	//   ....[26]....
        /*00fc*/ 	.word	0xffffffff


	//   ....[27]....
        /*0100*/ 	.word	0xffffffff


	//   ....[28]....
        /*0104*/ 	.word	0xffffffff


	//   ....[29]....
        /*0108*/ 	.word	0xffffffff


	//   ....[30]....
        /*010c*/ 	.word	0xffffffff


	//   ....[31]....
        /*0110*/ 	.word	0xffffffff


	//   ....[32]....
        /*0114*/ 	.word	0xffffffff


	//   ....[33]....
        /*0118*/ 	.word	0xffffffff


	//   ....[34]....
        /*011c*/ 	.word	0xffffffff


	//   ....[35]....
        /*0120*/ 	.word	0xffffffff


	//   ....[36]....
        /*0124*/ 	.word	0xffffffff


	//   ....[37]....
        /*0128*/ 	.word	0xffffffff


	//   ....[38]....
        /*012c*/ 	.word	0xffffffff


	//   ....[39]....
        /*0130*/ 	.word	0xffffffff


	//   ....[40]....
        /*0134*/ 	.word	0xffffffff


	//   ....[41]....
        /*0138*/ 	.word	0xffffffff


	//   ....[42]....
        /*013c*/ 	.word	0xffffffff


	//   ....[43]....
        /*0140*/ 	.word	0xffffffff


	//   ....[44]....
        /*0144*/ 	.word	0xffffffff


	//   ....[45]....
        /*0148*/ 	.word	0xffffffff


	//   ....[46]....
        /*014c*/ 	.word	0xffffffff


	//   ....[47]....
        /*0150*/ 	.word	0xffffffff


	//   ....[48]....
        /*0154*/ 	.word	0xffffffff


	//   ....[49]....
        /*0158*/ 	.word	0xffffffff


	//   ....[50]....
        /*015c*/ 	.word	0xffffffff


	//   ....[51]....
        /*0160*/ 	.word	0xffffffff


	//   ....[52]....
        /*0164*/ 	.word	0xffffffff


	//   ....[53]....
        /*0168*/ 	.word	0xffffffff


	//----- nvinfo : EIATTR_COOP_GROUP_INSTR_OFFSETS
	.align		4
.L_27:
        /*016c*/ 	.byte	0x04, 0x28
        /*016e*/ 	.short	(.L_29 - .L_28)


	//   ....[0]....
.L_28:
        /*0170*/ 	.word	0x00000280


	//   ....[1]....
        /*0174*/ 	.word	0x000002d0


	//   ....[2]....
        /*0178*/ 	.word	0x00000300


	//   ....[3]....
        /*017c*/ 	.word	0x00000340


	//   ....[4]....
        /*0180*/ 	.word	0x000003f0


	//   ....[5]....
        /*0184*/ 	.word	0x000004d0


	//   ....[6]....
        /*0188*/ 	.word	0x00000510


	//   ....[7]....
        /*018c*/ 	.word	0x00000530


	//   ....[8]....
        /*0190*/ 	.word	0x00000550


	//   ....[9]....
        /*0194*/ 	.word	0x000005f0


	//   ....[10]....
        /*0198*/ 	.word	0x000006b0


	//   ....[11]....
        /*019c*/ 	.word	0x00000710


	//   ....[12]....
        /*01a0*/ 	.word	0x000007c0


	//   ....[13]....
        /*01a4*/ 	.word	0x000007f0


	//   ....[14]....
        /*01a8*/ 	.word	0x000008a0


	//   ....[15]....
        /*01ac*/ 	.word	0x00000930


	//   ....[16]....
        /*01b0*/ 	.word	0x00000990


	//   ....[17]....
        /*01b4*/ 	.word	0x00000a70


	//   ....[18]....
        /*01b8*/ 	.word	0x00000aa0


	//   ....[19]....
        /*01bc*/ 	.word	0x00000af0


	//   ....[20]....
        /*01c0*/ 	.word	0x00000b70


	//   ....[21]....
        /*01c4*/ 	.word	0x00000c20


	//   ....[22]....
        /*01c8*/ 	.word	0x00000ca0


	//   ....[23]....
        /*01cc*/ 	.word	0x00000cf0


	//   ....[24]....
        /*01d0*/ 	.word	0x00000d20


	//   ....[25]....
        /*01d4*/ 	.word	0x00000d70


	//   ....[26]....
        /*01d8*/ 	.word	0x00000e60


	//   ....[27]....
        /*01dc*/ 	.word	0x00000ea0


	//   ....[28]....
        /*01e0*/ 	.word	0x00000ed0


	//   ....[29]....
        /*01e4*/ 	.word	0x00000ff0


	//   ....[30]....
        /*01e8*/ 	.word	0x00001030


	//   ....[31]....
        /*01ec*/ 	.word	0x000010b0


	//   ....[32]....
        /*01f0*/ 	.word	0x00001170


	//   ....[33]....
        /*01f4*/ 	.word	0x00001180


	//   ....[34]....
        /*01f8*/ 	.word	0x000011c0


	//   ....[35]....
        /*01fc*/ 	.word	0x000012c0


	//   ....[36]....
        /*0200*/ 	.word	0x000012f0


	//   ....[37]....
        /*0204*/ 	.word	0x00001330


	//   ....[38]....
        /*0208*/ 	.word	0x00001450


	//   ....[39]....
        /*020c*/ 	.word	0x00001480


	//   ....[40]....
        /*0210*/ 	.word	0x000014a0


	//   ....[41]....
        /*0214*/ 	.word	0x000015d0


	//   ....[42]....
        /*0218*/ 	.word	0x00001630


	//   ....[43]....
        /*021c*/ 	.word	0x00001680


	//   ....[44]....
        /*0220*/ 	.word	0x000016f0


	//   ....[45]....
        /*0224*/ 	.word	0x00001700


	//   ....[46]....
        /*0228*/ 	.word	0x000018b0


	//   ....[47]....
        /*022c*/ 	.word	0x000018d0


	//   ....[48]....
        /*0230*/ 	.word	0x00001a50


	//   ....[49]....
        /*0234*/ 	.word	0x00001a60


	//   ....[50]....
        /*0238*/ 	.word	0x00001a70


	//   ....[51]....
        /*023c*/ 	.word	0x00001af0


	//   ....[52]....
        /*0240*/ 	.word	0x00001bf0


	//   ....[53]....
        /*0244*/ 	.word	0x00001c60


	//----- nvinfo : EIATTR_EXIT_INSTR_OFFSETS
	.align		4
.L_29:
        /*0248*/ 	.byte	0x04, 0x1c
        /*024a*/ 	.short	(.L_31 - .L_30)


	//   ....[0]....
.L_30:
        /*024c*/ 	.word	0x00001f90


	//   ....[1]....
        /*0250*/ 	.word	0x00001fe0


	//----- nvinfo : EIATTR_REQNTID
	.align		4
.L_31:
        /*0254*/ 	.byte	0x04, 0x10
        /*0256*/ 	.short	(.L_33 - .L_32)
.L_32:
        /*0258*/ 	.word	0x00000080
        /*025c*/ 	.word	0x00000001
        /*0260*/ 	.word	0x00000001


	//----- nvinfo : EIATTR_CBANK_PARAM_SIZE
	.align		4
.L_33:
        /*0264*/ 	.byte	0x03, 0x19
        /*0266*/ 	.short	0x0038


	//----- nvinfo : EIATTR_PARAM_CBANK
	.align		4
        /*0268*/ 	.byte	0x04, 0x0a
        /*026a*/ 	.short	(.L_35 - .L_34)
	.align		4
.L_34:
        /*026c*/ 	.word	index@(.nv.constant0.triton_per_fused_native_group_norm_16)
        /*0270*/ 	.short	0x0210
        /*0272*/ 	.short	0x0038


	//----- nvinfo : EIATTR_SW_WAR
	.align		4
.L_35:
        /*0274*/ 	.byte	0x04, 0x36
        /*0276*/ 	.short	(.L_37 - .L_36)
.L_36:
        /*0278*/ 	.word	0x00000008
.L_37:


//--------------------- .nv.callgraph             --------------------------
	.section	.nv.callgraph,"",@"SHT_CUDA_CALLGRAPH"
	.align	4
	.sectionentsize	8
	.align		4
        /*0000*/ 	.word	0x00000000
	.align		4
        /*0004*/ 	.word	0xffffffff
	.align		4
        /*0008*/ 	.word	0x00000000
	.align		4
        /*000c*/ 	.word	0xfffffffe
	.align		4
        /*0010*/ 	.word	0x00000000
	.align		4
        /*0014*/ 	.word	0xfffffffd
	.align		4
        /*0018*/ 	.word	0x00000000
	.align		4
        /*001c*/ 	.word	0xfffffffc


//--------------------- .text.triton_per_fused_native_group_norm_16 --------------------------
	.section	.text.triton_per_fused_native_group_norm_16,"ax",@progbits
	.sectionflags	@"SHF_BARRIERS=1"
	.align	128
        .global         triton_per_fused_native_group_norm_16
        .type           triton_per_fused_native_group_norm_16,@function
        .size           triton_per_fused_native_group_norm_16,(.L_x_1 - triton_per_fused_native_group_norm_16)
        .other          triton_per_fused_native_group_norm_16,@"STO_CUDA_ENTRY STV_DEFAULT"
triton_per_fused_native_group_norm_16:
.text.triton_per_fused_native_group_norm_16:
[----:B------:R-:W0:Y:S02]  /*0000*/  LDC R1, c[0x0][0x28] ;  /* 0x00000a00ff017b82 */ /* 0x000e240000000800 */
[----:B------:R-:W1:Y:S01]  /*0010*/  S2R R3, SR_CTAID.X ;  /* 0x0000000000037919 */ /* 0x000e620000002500 */
[----:B------:R-:W2:Y:S01]  /*0020*/  LDC.64 R8, c[0x0][0x220] ;  /* 0x00008800ff087b82 */ /* 0x000ea20000000a00 */
[----:B------:R-:W-:Y:S01]  /*0030*/  ULDC.64 UR6, c[0x0][0x208] ;  /* 0x0000820000067ab9 */ /* 0x000fe20000000a00 */
[----:B------:R-:W3:Y:S06]  /*0040*/  S2R R0, SR_TID.X ;  /* 0x0000000000007919 */ /* 0x000eec0000002100 */
[----:B------:R-:W4:Y:S08]  /*0050*/  LDC.64 R20, c[0x0][0x210] ;  /* 0x00008400ff147b82 */ /* 0x000f300000000a00 */
[----:B------:R-:W5:Y:S01]  /*0060*/  LDC.64 R22, c[0x0][0x218] ;  /* 0x00008600ff167b82 */ /* 0x000f620000000a00 */
[----:B-1----:R-:W-:-:S02]  /*0070*/  SHF.L.U32 R3, R3, 0x3, RZ ;  /* 0x0000000303037819 */ /* 0x002fc400000006ff */
[C---:B---3--:R-:W-:Y:S02]  /*0080*/  SHF.L.U32 R16, R0.reuse, 0x2, RZ ;  /* 0x0000000200107819 */ /* 0x048fe400000006ff */
[----:B------:R-:W-:Y:S02]  /*0090*/  SHF.L.U32 R6, R0, 0x3, RZ ;  /* 0x0000000300067819 */ /* 0x000fe400000006ff */
[----:B------:R-:W-:Y:S02]  /*00a0*/  LOP3.LUT R4, R3, 0x4, R16, 0xf8, !PT ;  /* 0x0000000403047812 */ /* 0x000fe400078ef810 */
[----:B------:R-:W-:Y:S02]  /*00b0*/  LOP3.LUT R6, R6, 0x3f0, RZ, 0xc0, !PT ;  /* 0x000003f006067812 */ /* 0x000fe400078ec0ff */
[----:B------:R-:W-:Y:S02]  /*00c0*/  SHF.R.S32.HI R5, RZ, 0x1f, R4 ;  /* 0x0000001fff057819 */ /* 0x000fe40000011404 */
[----:B------:R-:W-:-:S02]  /*00d0*/  ISETP.GE.AND P0, PT, R4, 0x40, PT ;  /* 0x000000400400780c */ /* 0x000fc40003f06270 */
[----:B------:R-:W-:-:S04]  /*00e0*/  LEA.HI R5, R5, R4, RZ, 0x4 ;  /* 0x0000000405057211 */ /* 0x000fc800078f20ff */
[C---:B------:R-:W-:Y:S02]  /*00f0*/  LOP3.LUT R7, R5.reuse, 0xfffffff0, RZ, 0xc0, !PT ;  /* 0xfffffff005077812 */ /* 0x040fe400078ec0ff */
[----:B------:R-:W-:Y:S02]  /*0100*/  SHF.L.U32 R5, R5, 0x6, RZ ;  /* 0x0000000605057819 */ /* 0x000fe400000006ff */
[----:B------:R-:W-:Y:S02]  /*0110*/  IADD3 R6, R6, R4, -R7 ;  /* 0x0000000406067210 */ /* 0x000fe40007ffe807 */
[----:B------:R-:W-:-:S04]  /*0120*/  LOP3.LUT R5, R5, 0xfffffc00, RZ, 0xc0, !PT ;  /* 0xfffffc0005057812 */ /* 0x000fc800078ec0ff */
[----:B------:R-:W-:Y:S02]  /*0130*/  IADD3 R13, R6, R5, RZ ;  /* 0x00000005060d7210 */ /* 0x000fe40007ffe0ff */
[----:B------:R-:W-:Y:S02]  /*0140*/  CS2R R4, SRZ ;  /* 0x0000000000047805 */ /* 0x000fe4000001ff00 */
[----:B------:R-:W-:Y:S01]  /*0150*/  CS2R R6, SRZ ;  /* 0x0000000000067805 */ /* 0x000fe2000001ff00 */
[----:B--2---:R-:W-:-:S05]  /*0160*/  IMAD.WIDE R14, R13, 0x4, R8 ;  /* 0x000000040d0e7825 */ /* 0x004fca00078e0208 */
[----:B------:R1:W2:Y:S01]  /*0170*/  @!P0 LDG.E.128 R4, desc[UR6][R14.64] ;  /* 0x000000060e048981 */ /* 0x0002a2000c1e1d00 */
[----:B------:R-:W-:Y:S02]  /*0180*/  CS2R R8, SRZ ;  /* 0x0000000000087805 */ /* 0x000fe4000001ff00 */
[----:B------:R-:W-:Y:S01]  /*0190*/  CS2R R10, SRZ ;  /* 0x00000000000a7805 */ /* 0x000fe2000001ff00 */
[----:B----4-:R-:W-:-:S05]  /*01a0*/  IMAD.WIDE R20, R13, 0x4, R20 ;  /* 0x000000040d147825 */ /* 0x010fca00078e0214 */
[----:B------:R-:W3:Y:S01]  /*01b0*/  @!P0 LDG.E.128 R8, desc[UR6][R20.64] ;  /* 0x0000000614088981 */ /* 0x000ee2000c1e1d00 */
[----:B-----5:R-:W-:Y:S01]  /*01c0*/  IMAD.WIDE R22, R13, 0x4, R22 ;  /* 0x000000040d167825 */ /* 0x020fe200078e0216 */
[----:B------:R-:W-:Y:S02]  /*01d0*/  CS2R R12, SRZ ;  /* 0x00000000000c7805 */ /* 0x000fe4000001ff00 */
[----:B-1----:R-:W-:-:S06]  /*01e0*/  CS2R R14, SRZ ;  /* 0x00000000000e7805 */ /* 0x002fcc000001ff00 */
[----:B------:R-:W4:Y:S01]  /*01f0*/  @!P0 LDG.E.128 R12, desc[UR6][R22.64] ;  /* 0x00000006160c8981 */ /* 0x000f22000c1e1d00 */
[----:B------:R-:W1:Y:S01]  /*0200*/  S2UR UR5, SR_CgaCtaId ;  /* 0x00000000000579c3 */ /* 0x000e620000008800 */
[----:B------:R-:W-:Y:S02]  /*0210*/  UMOV UR4, 0x400 ;  /* 0x0000040000047882 */ /* 0x000fe40000000000 */
[----:B-1----:R-:W-:Y:S01]  /*0220*/  UPRMT UR4, UR5, 0x654, UR4 ;  /* 0x0000065405047896 */ /* 0x002fe20008000004 */
[----:B--2---:R-:W-:Y:S02]  /*0230*/  SEL R4, R4, RZ, !P0 ;  /* 0x000000ff04047207 */ /* 0x004fe40004000000 */
[----:B------:R-:W-:Y:S02]  /*0240*/  SEL R5, R5, RZ, !P0 ;  /* 0x000000ff05057207 */ /* 0x000fe40004000000 */
[----:B------:R-:W-:Y:S02]  /*0250*/  FSEL R25, R4, RZ, !P0 ;  /* 0x000000ff04197208 */ /* 0x000fe40004000000 */
[----:B------:R-:W-:-:S02]  /*0260*/  SEL R6, R6, RZ, !P0 ;  /* 0x000000ff06067207 */ /* 0x000fc40004000000 */
[----:B---3--:R-:W-:Y:S01]  /*0270*/  SEL R8, R8, RZ, !P0 ;  /* 0x000000ff08087207 */ /* 0x008fe20004000000 */
[----:B------:R-:W1:Y:S01]  /*0280*/  SHFL.BFLY PT, R4, R25, 0x10, 0x1f ;  /* 0x0e001f0019047f89 */ /* 0x000e6200000e0000 */
[----:B------:R-:W-:Y:S02]  /*0290*/  SEL R9, R9, RZ, !P0 ;  /* 0x000000ff09097207 */ /* 0x000fe40004000000 */
[----:B------:R-:W-:Y:S02]  /*02a0*/  FSEL R27, R8, RZ, !P0 ;  /* 0x000000ff081b7208 */ /* 0x000fe40004000000 */
[----:B------:R-:W-:Y:S02]  /*02b0*/  FSEL R8, R5, RZ, !P0 ;  /* 0x000000ff05087208 */ /* 0x000fe40004000000 */
[----:B------:R-:W-:Y:S01]  /*02c0*/  SEL R10, R10, RZ, !P0 ;  /* 0x000000ff0a0a7207 */ /* 0x000fe20004000000 */
[----:B------:R-:W2:Y:S01]  /*02d0*/  SHFL.BFLY PT, R20, R27, 0x10, 0x1f ;  /* 0x0e001f001b147f89 */ /* 0x000ea200000e0000 */
[----:B----4-:R-:W-:-:S02]  /*02e0*/  SEL R12, R12, RZ, !P0 ;  /* 0x000000ff0c0c7207 */ /* 0x010fc40004000000 */
[----:B------:R-:W-:Y:S01]  /*02f0*/  SEL R13, R13, RZ, !P0 ;  /* 0x000000ff0d0d7207 */ /* 0x000fe20004000000 */
[----:B------:R-:W3:Y:S01]  /*0300*/  SHFL.BFLY PT, R21, R8, 0x10, 0x1f ;  /* 0x0e001f0008157f89 */ /* 0x000ee200000e0000 */
[----:B------:R-:W-:Y:S02]  /*0310*/  FSEL R10, R10, RZ, !P0 ;  /* 0x000000ff0a0a7208 */ /* 0x000fe40004000000 */
[----:B------:R-:W-:Y:S02]  /*0320*/  SEL R11, R11, RZ, !P0 ;  /* 0x000000ff0b0b7207 */ /* 0x000fe40004000000 */
[----:B------:R-:W-:Y:S01]  /*0330*/  SEL R15, R15, RZ, !P0 ;  /* 0x000000ff0f0f7207 */ /* 0x000fe20004000000 */
[----:B------:R-:W-:Y:S03]  /*0340*/  SHFL.BFLY PT, R29, R10, 0x10, 0x1f ;  /* 0x0e001f000a1d7f89 */ /* 0x000fe600000e0000 */
[----:B------:R-:W-:Y:S01]  /*0350*/  FSEL R15, R15, RZ, !P0 ;  /* 0x000000ff0f0f7208 */ /* 0x000fe20004000000 */
[----:B-1----:R-:W-:-:S04]  /*0360*/  FADD R19, R25, R4 ;  /* 0x0000000419137221 */ /* 0x002fc80000000000 */
[C---:B------:R-:W-:Y:S01]  /*0370*/  FMUL R24, R19.reuse, 0.25 ;  /* 0x3e80000013187820 */ /* 0x040fe20000400000 */
[C---:B------:R-:W-:Y:S02]  /*0380*/  FSETP.GEU.AND P2, PT, |R19|.reuse, 1.175494350822287508e-38, PT ;  /* 0x008000001300780b */ /* 0x040fe40003f4e200 */
[----:B------:R-:W-:Y:S01]  /*0390*/  FSETP.GT.AND P1, PT, |R19|, 8.50705917302346158658e+37, PT ;  /* 0x7e8000001300780b */ /* 0x000fe20003f24200 */
[----:B--2---:R-:W-:-:S03]  /*03a0*/  FADD R20, -R27, R20 ;  /* 0x000000141b147221 */ /* 0x004fc60000000100 */
[----:B------:R-:W-:Y:S02]  /*03b0*/  FSEL R22, R24, R19, P1 ;  /* 0x0000001318167208 */ /* 0x000fe40000800000 */
[----:B------:R-:W-:Y:S01]  /*03c0*/  FSEL R24, R12, RZ, !P0 ;  /* 0x000000ff0c187208 */ /* 0x000fe20004000000 */
[----:B------:R-:W-:-:S04]  /*03d0*/  FMUL R12, R20, R20 ;  /* 0x00000014140c7220 */ /* 0x000fc80000400000 */
[----:B------:R-:W-:Y:S01]  /*03e0*/  @!P2 FMUL R22, R22, 16777216 ;  /* 0x4b8000001616a820 */ /* 0x000fe20000400000 */
[----:B------:R-:W1:Y:S01]  /*03f0*/  SHFL.BFLY PT, R23, R24, 0x10, 0x1f ;  /* 0x0e001f0018177f89 */ /* 0x000e6200000e0000 */
[----:B------:R-:W-:Y:S01]  /*0400*/  @P1 FMUL R4, R4, 0.25 ;  /* 0x3e80000004041820 */ /* 0x000fe20000400000 */
[----:B------:R-:W-:Y:S01]  /*0410*/  FSETP.NEU.AND P1, PT, R19, RZ, PT ;  /* 0x000000ff1300720b */ /* 0x000fe20003f2d000 */
[----:B------:R2:W4:Y:S01]  /*0420*/  MUFU.RCP R5, R22 ;  /* 0x0000001600057308 */ /* 0x0005220000001000 */
[----:B------:R-:W-:Y:S01]  /*0430*/  FMUL R25, R25, R12 ;  /* 0x0000000c19197220 */ /* 0x000fe20000400000 */
[----:B------:R-:W-:Y:S01]  /*0440*/  @!P2 FMUL R4, R4, 16777216 ;  /* 0x4b8000000404a820 */ /* 0x000fe20000400000 */
[----:B--2---:R-:W-:-:S03]  /*0450*/  FSEL R22, R9, RZ, !P0 ;  /* 0x000000ff09167208 */ /* 0x004fc60004000000 */
[----:B----4-:R-:W-:Y:S01]  /*0460*/  FMUL R4, R5, R4 ;  /* 0x0000000405047220 */ /* 0x010fe20000400000 */
[----:B---3--:R-:W-:-:S04]  /*0470*/  FADD R5, R8, R21 ;  /* 0x0000001508057221 */ /* 0x008fc80000000000 */
[----:B------:R-:W-:Y:S01]  /*0480*/  FSEL R4, R4, RZ, P1 ;  /* 0x000000ff04047208 */ /* 0x000fe20000800000 */
[C---:B------:R-:W-:Y:S01]  /*0490*/  FMUL R12, R5.reuse, 0.25 ;  /* 0x3e800000050c7820 */ /* 0x040fe20000400000 */
[C---:B------:R-:W-:Y:S01]  /*04a0*/  FSETP.GEU.AND P2, PT, |R5|.reuse, 1.175494350822287508e-38, PT ;  /* 0x008000000500780b */ /* 0x040fe20003f4e200 */
[----:B-1----:R-:W-:Y:S01]  /*04b0*/  FADD R9, R24, R23 ;  /* 0x0000001718097221 */ /* 0x002fe20000000000 */
[----:B------:R-:W-:Y:S01]  /*04c0*/  FSETP.GT.AND P1, PT, |R5|, 8.50705917302346158658e+37, PT ;  /* 0x7e8000000500780b */ /* 0x000fe20003f24200 */
[----:B------:R-:W1:Y:S01]  /*04d0*/  SHFL.BFLY PT, R24, R19, 0x8, 0x1f ;  /* 0x0d001f0013187f89 */ /* 0x000e6200000e0000 */
[----:B------:R-:W-:Y:S01]  /*04e0*/  FFMA R20, R20, R4, R27 ;  /* 0x0000000414147223 */ /* 0x000fe2000000001b */
[----:B------:R-:W-:Y:S01]  /*04f0*/  FFMA R9, R4, R25, R9 ;  /* 0x0000001904097223 */ /* 0x000fe20000000009 */
[----:B------:R-:W-:Y:S01]  /*0500*/  FSEL R28, R12, R5, P1 ;  /* 0x000000050c1c7208 */ /* 0x000fe20000800000 */
[----:B------:R-:W2:Y:S01]  /*0510*/  SHFL.BFLY PT, R27, R22, 0x10, 0x1f ;  /* 0x0e001f00161b7f89 */ /* 0x000ea200000e0000 */
[----:B------:R-:W-:-:S03]  /*0520*/  FSEL R12, R13, RZ, !P0 ;  /* 0x000000ff0d0c7208 */ /* 0x000fc60004000000 */
[----:B------:R-:W-:Y:S02]  /*0530*/  SHFL.BFLY PT, R26, R5, 0x8, 0x1f ;  /* 0x0d001f00051a7f89 */ /* 0x000fe400000e0000 */
[----:B------:R-:W-:Y:S02]  /*0540*/  @!P2 FMUL R28, R28, 16777216 ;  /* 0x4b8000001c1ca820 */ /* 0x000fe40000400000 */
[----:B------:R-:W3:Y:S01]  /*0550*/  SHFL.BFLY PT, R13, R12, 0x10, 0x1f ;  /* 0x0e001f000c0d7f89 */ /* 0x000ee200000e0000 */
[----:B------:R-:W-:Y:S01]  /*0560*/  @P1 FMUL R21, R21, 0.25 ;  /* 0x3e80000015151820 */ /* 0x000fe20000400000 */
[----:B------:R-:W-:Y:S02]  /*0570*/  FSETP.NEU.AND P1, PT, R5, RZ, PT ;  /* 0x000000ff0500720b */ /* 0x000fe40003f2d000 */
[----:B------:R-:W4:Y:S01]  /*0580*/  MUFU.RCP R28, R28 ;  /* 0x0000001c001c7308 */ /* 0x000f220000001000 */
[----:B------:R-:W-:Y:S01]  /*0590*/  @!P2 FMUL R21, R21, 16777216 ;  /* 0x4b8000001515a820 */ /* 0x000fe20000400000 */
[----:B-1----:R-:W-:Y:S01]  /*05a0*/  FADD R4, R19, R24 ;  /* 0x0000001813047221 */ /* 0x002fe20000000000 */
[----:B--2---:R-:W-:-:S04]  /*05b0*/  FADD R27, -R22, R27 ;  /* 0x0000001b161b7221 */ /* 0x004fc80000000100 */
[----:B------:R-:W-:Y:S01]  /*05c0*/  FSETP.GEU.AND P3, PT, |R4|, 1.175494350822287508e-38, PT ;  /* 0x008000000400780b */ /* 0x000fe20003f6e200 */
[----:B----4-:R-:W-:Y:S01]  /*05d0*/  FMUL R21, R28, R21 ;  /* 0x000000151c157220 */ /* 0x010fe20000400000 */
[----:B------:R-:W-:Y:S01]  /*05e0*/  FMUL R23, R27, R27 ;  /* 0x0000001b1b177220 */ /* 0x000fe20000400000 */
[----:B------:R-:W1:Y:S01]  /*05f0*/  SHFL.BFLY PT, R28, R9, 0x8, 0x1f ;  /* 0x0d001f00091c7f89 */ /* 0x000e6200000e0000 */
[----:B---3--:R-:W-:Y:S02]  /*0600*/  FADD R12, R12, R13 ;  /* 0x0000000d0c0c7221 */ /* 0x008fe40000000000 */
[----:B------:R-:W-:Y:S01]  /*0610*/  FSEL R21, R21, RZ, P1 ;  /* 0x000000ff15157208 */ /* 0x000fe20000800000 */
[C---:B------:R-:W-:Y:S01]  /*0620*/  FMUL R13, R4.reuse, 0.25 ;  /* 0x3e800000040d7820 */ /* 0x040fe20000400000 */
[----:B------:R-:W-:Y:S01]  /*0630*/  FSETP.GT.AND P1, PT, |R4|, 8.50705917302346158658e+37, PT ;  /* 0x7e8000000400780b */ /* 0x000fe20003f24200 */
[----:B------:R-:W-:Y:S01]  /*0640*/  FMUL R23, R8, R23 ;  /* 0x0000001708177220 */ /* 0x000fe20000400000 */
[----:B------:R-:W-:Y:S01]  /*0650*/  FADD R8, R5, R26 ;  /* 0x0000001a05087221 */ /* 0x000fe20000000000 */
[----:B------:R-:W-:Y:S01]  /*0660*/  FFMA R22, R27, R21, R22 ;  /* 0x000000151b167223 */ /* 0x000fe20000000016 */
[----:B------:R-:W-:Y:S01]  /*0670*/  FSEL R13, R13, R4, P1 ;  /* 0x000000040d0d7208 */ /* 0x000fe20000800000 */
[----:B------:R-:W-:Y:S01]  /*0680*/  FFMA R12, R21, R23, R12 ;  /* 0x00000017150c7223 */ /* 0x000fe2000000000c */
[C---:B------:R-:W-:Y:S01]  /*0690*/  FMUL R21, R8.reuse, 0.25 ;  /* 0x3e80000008157820 */ /* 0x040fe20000400000 */
[C---:B------:R-:W-:Y:S01]  /*06a0*/  FSETP.GEU.AND P4, PT, |R8|.reuse, 1.175494350822287508e-38, PT ;  /* 0x008000000800780b */ /* 0x040fe20003f8e200 */
[----:B------:R-:W2:Y:S01]  /*06b0*/  SHFL.BFLY PT, R23, R22, 0x8, 0x1f ;  /* 0x0d001f0016177f89 */ /* 0x000ea200000e0000 */
[----:B------:R-:W-:Y:S01]  /*06c0*/  @!P3 FMUL R13, R13, 16777216 ;  /* 0x4b8000000d0db820 */ /* 0x000fe20000400000 */
[----:B------:R-:W-:-:S03]  /*06d0*/  FSETP.GT.AND P2, PT, |R8|, 8.50705917302346158658e+37, PT ;  /* 0x7e8000000800780b */ /* 0x000fc60003f44200 */
[----:B------:R-:W-:Y:S01]  /*06e0*/  @P1 FMUL R24, R24, 0.25 ;  /* 0x3e80000018181820 */ /* 0x000fe20000400000 */
[----:B------:R-:W-:Y:S01]  /*06f0*/  FSEL R27, R21, R8, P2 ;  /* 0x00000008151b7208 */ /* 0x000fe20001000000 */
[----:B------:R-:W3:Y:S01]  /*0700*/  MUFU.RCP R13, R13 ;  /* 0x0000000d000d7308 */ /* 0x000ee20000001000 */
[----:B------:R-:W4:Y:S01]  /*0710*/  SHFL.BFLY PT, R21, R20, 0x8, 0x1f ;  /* 0x0d001f0014157f89 */ /* 0x000f2200000e0000 */
[----:B------:R-:W-:Y:S01]  /*0720*/  @!P3 FMUL R24, R24, 16777216 ;  /* 0x4b8000001818b820 */ /* 0x000fe20000400000 */
[----:B------:R-:W-:Y:S01]  /*0730*/  FSETP.NEU.AND P1, PT, R4, RZ, PT ;  /* 0x000000ff0400720b */ /* 0x000fe20003f2d000 */
[----:B-1----:R-:W-:Y:S01]  /*0740*/  FADD R28, R9, R28 ;  /* 0x0000001c091c7221 */ /* 0x002fe20000000000 */
[----:B------:R-:W-:-:S03]  /*0750*/  @!P4 FMUL R27, R27, 16777216 ;  /* 0x4b8000001b1bc820 */ /* 0x000fc60000400000 */
[----:B------:R-:W-:Y:S01]  /*0760*/  @P2 FMUL R26, R26, 0.25 ;  /* 0x3e8000001a1a2820 */ /* 0x000fe20000400000 */
[----:B------:R2:W1:Y:S03]  /*0770*/  MUFU.RCP R25, R27 ;  /* 0x0000001b00197308 */ /* 0x0004660000001000 */
[----:B------:R-:W-:Y:S01]  /*0780*/  @!P4 FMUL R26, R26, 16777216 ;  /* 0x4b8000001a1ac820 */ /* 0x000fe20000400000 */
[----:B---3--:R-:W-:Y:S01]  /*0790*/  FMUL R24, R13, R24 ;  /* 0x000000180d187220 */ /* 0x008fe20000400000 */
[----:B------:R-:W-:Y:S01]  /*07a0*/  FSEL R13, R6, RZ, !P0 ;  /* 0x000000ff060d7208 */ /* 0x000fe20004000000 */
[----:B--2---:R-:W-:Y:S02]  /*07b0*/  FADD R27, -R22, R23 ;  /* 0x00000017161b7221 */ /* 0x004fe40000000100 */
[----:B------:R-:W-:Y:S01]  /*07c0*/  SHFL.BFLY PT, R23, R12, 0x8, 0x1f ;  /* 0x0d001f000c177f89 */ /* 0x000fe200000e0000 */
[----:B------:R-:W-:-:S02]  /*07d0*/  FSEL R9, R24, RZ, P1 ;  /* 0x000000ff18097208 */ /* 0x000fc40000800000 */
[----:B------:R-:W-:Y:S01]  /*07e0*/  FSETP.NEU.AND P1, PT, R8, RZ, PT ;  /* 0x000000ff0800720b */ /* 0x000fe20003f2d000 */
[----:B------:R-:W2:Y:S01]  /*07f0*/  SHFL.BFLY PT, R6, R13, 0x10, 0x1f ;  /* 0x0e001f000d067f89 */ /* 0x000ea200000e0000 */
[----:B----4-:R-:W-:Y:S01]  /*0800*/  FADD R21, -R20, R21 ;  /* 0x0000001514157221 */ /* 0x010fe20000000100 */
[----:B-1----:R-:W-:-:S03]  /*0810*/  FMUL R25, R25, R26 ;  /* 0x0000001a19197220 */ /* 0x002fc60000400000 */
[C---:B------:R-:W-:Y:S01]  /*0820*/  FMUL R26, R21.reuse, R21 ;  /* 0x00000015151a7220 */ /* 0x040fe20000400000 */
[----:B------:R-:W-:Y:S01]  /*0830*/  FFMA R20, R21, R9, R20 ;  /* 0x0000000915147223 */ /* 0x000fe20000000014 */
[----:B------:R-:W-:Y:S02]  /*0840*/  FSEL R25, R25, RZ, P1 ;  /* 0x000000ff19197208 */ /* 0x000fe40000800000 */
[----:B------:R-:W-:-:S04]  /*0850*/  FMUL R26, R19, R26 ;  /* 0x0000001a131a7220 */ /* 0x000fc80000400000 */
[----:B------:R-:W-:Y:S01]  /*0860*/  FFMA R21, R9, R26, R28 ;  /* 0x0000001a09157223 */ /* 0x000fe2000000001c */
[C---:B------:R-:W-:Y:S01]  /*0870*/  FFMA R9, R27.reuse, R25, R22 ;  /* 0x000000191b097223 */ /* 0x040fe20000000016 */
[----:B------:R-:W-:-:S04]  /*0880*/  FMUL R22, R27, R27 ;  /* 0x0000001b1b167220 */ /* 0x000fc80000400000 */
[----:B------:R-:W-:Y:S02]  /*0890*/  FMUL R22, R5, R22 ;  /* 0x0000001605167220 */ /* 0x000fe40000400000 */
[----:B------:R-:W1:Y:S01]  /*08a0*/  SHFL.BFLY PT, R5, R4, 0x4, 0x1f ;  /* 0x0c801f0004057f89 */ /* 0x000e6200000e0000 */
[----:B--2---:R-:W-:-:S04]  /*08b0*/  FADD R19, R13, R6 ;  /* 0x000000060d137221 */ /* 0x004fc80000000000 */
[C---:B------:R-:W-:Y:S01]  /*08c0*/  FMUL R24, R19.reuse, 0.25 ;  /* 0x3e80000013187820 */ /* 0x040fe20000400000 */
[C---:B------:R-:W-:Y:S02]  /*08d0*/  FSETP.GEU.AND P2, PT, |R19|.reuse, 1.175494350822287508e-38, PT ;  /* 0x008000001300780b */ /* 0x040fe40003f4e200 */
[C---:B------:R-:W-:Y:S02]  /*08e0*/  FSETP.GT.AND P1, PT, |R19|.reuse, 8.50705917302346158658e+37, PT ;  /* 0x7e8000001300780b */ /* 0x040fe40003f24200 */
[----:B------:R-:W-:Y:S02]  /*08f0*/  FSETP.NEU.AND P3, PT, R19, RZ, PT ;  /* 0x000000ff1300720b */ /* 0x000fe40003f6d000 */
[----:B------:R-:W-:Y:S02]  /*0900*/  FSEL R27, R24, R19, P1 ;  /* 0x00000013181b7208 */ /* 0x000fe40000800000 */
[----:B------:R-:W-:Y:S01]  /*0910*/  SEL R24, R14, RZ, !P0 ;  /* 0x000000ff0e187207 */ /* 0x000fe20004000000 */
[----:B------:R-:W-:-:S02]  /*0920*/  FADD R14, R12, R23 ;  /* 0x000000170c0e7221 */ /* 0x000fc40000000000 */
[----:B------:R-:W-:Y:S01]  /*0930*/  SHFL.BFLY PT, R12, R19, 0x8, 0x1f ;  /* 0x0d001f00130c7f89 */ /* 0x000fe200000e0000 */
[----:B------:R-:W-:Y:S01]  /*0940*/  FSEL R23, R24, RZ, !P0 ;  /* 0x000000ff18177208 */ /* 0x000fe20004000000 */
[----:B------:R-:W-:Y:S01]  /*0950*/  @!P2 FMUL R27, R27, 16777216 ;  /* 0x4b8000001b1ba820 */ /* 0x000fe20000400000 */
[----:B------:R-:W-:Y:S01]  /*0960*/  FFMA R14, R25, R22, R14 ;  /* 0x00000016190e7223 */ /* 0x000fe2000000000e */
[----:B------:R-:W-:Y:S01]  /*0970*/  @P1 FMUL R6, R6, 0.25 ;  /* 0x3e80000006061820 */ /* 0x000fe20000400000 */
[----:B------:R-:W-:Y:S01]  /*0980*/  FADD R25, -R10, R29 ;  /* 0x0000001d0a197221 */ /* 0x000fe20000000100 */
[----:B------:R-:W2:Y:S02]  /*0990*/  SHFL.BFLY PT, R24, R23, 0x10, 0x1f ;  /* 0x0e001f0017187f89 */ /* 0x000ea400000e0000 */
[----:B------:R-:W3:Y:S01]  /*09a0*/  MUFU.RCP R27, R27 ;  /* 0x0000001b001b7308 */ /* 0x000ee20000001000 */
[----:B------:R-:W-:Y:S01]  /*09b0*/  @!P2 FMUL R6, R6, 16777216 ;  /* 0x4b8000000606a820 */ /* 0x000fe20000400000 */
[----:B------:R-:W-:-:S04]  /*09c0*/  FMUL R26, R25, R25 ;  /* 0x00000019191a7220 */ /* 0x000fc80000400000 */
[----:B------:R-:W-:Y:S01]  /*09d0*/  FMUL R26, R13, R26 ;  /* 0x0000001a0d1a7220 */ /* 0x000fe20000400000 */
[----:B---3--:R-:W-:Y:S01]  /*09e0*/  FMUL R22, R27, R6 ;  /* 0x000000061b167220 */ /* 0x008fe20000400000 */
[----:B-1----:R-:W-:-:S04]  /*09f0*/  FADD R6, R4, R5 ;  /* 0x0000000504067221 */ /* 0x002fc80000000000 */
[----:B------:R-:W-:Y:S01]  /*0a00*/  FSEL R13, R22, RZ, P3 ;  /* 0x000000ff160d7208 */ /* 0x000fe20001800000 */
[C---:B------:R-:W-:Y:S01]  /*0a10*/  FMUL R27, R6.reuse, 0.25 ;  /* 0x3e800000061b7820 */ /* 0x040fe20000400000 */
[C---:B------:R-:W-:Y:S01]  /*0a20*/  FSETP.GT.AND P1, PT, |R6|.reuse, 8.50705917302346158658e+37, PT ;  /* 0x7e8000000600780b */ /* 0x040fe20003f24200 */
[----:B--2---:R-:W-:Y:S01]  /*0a30*/  FADD R24, R23, R24 ;  /* 0x0000001817187221 */ /* 0x004fe20000000000 */
[----:B------:R-:W-:Y:S01]  /*0a40*/  FSETP.GEU.AND P2, PT, |R6|, 1.175494350822287508e-38, PT ;  /* 0x008000000600780b */ /* 0x000fe20003f4e200 */
[----:B------:R-:W-:Y:S01]  /*0a50*/  FFMA R22, R25, R13, R10 ;  /* 0x0000000d19167223 */ /* 0x000fe2000000000a */
[----:B------:R-:W-:Y:S01]  /*0a60*/  FSEL R28, R27, R6, P1 ;  /* 0x000000061b1c7208 */ /* 0x000fe20000800000 */
[----:B------:R-:W1:Y:S01]  /*0a70*/  SHFL.BFLY PT, R10, R21, 0x4, 0x1f ;  /* 0x0c801f00150a7f89 */ /* 0x000e6200000e0000 */
[----:B------:R-:W-:Y:S01]  /*0a80*/  FFMA R23, R13, R26, R24 ;  /* 0x0000001a0d177223 */ /* 0x000fe20000000018 */
[----:B------:R-:W-:Y:S02]  /*0a90*/  FADD R13, R19, R12 ;  /* 0x0000000c130d7221 */ /* 0x000fe40000000000 */
[----:B------:R-:W2:Y:S02]  /*0aa0*/  SHFL.BFLY PT, R27, R20, 0x4, 0x1f ;  /* 0x0c801f00141b7f89 */ /* 0x000ea400000e0000 */
[----:B------:R-:W-:-:S02]  /*0ab0*/  FMUL R24, R13, 0.25 ;  /* 0x3e8000000d187820 */ /* 0x000fc40000400000 */
[----:B------:R-:W-:Y:S01]  /*0ac0*/  @P1 FMUL R5, R5, 0.25 ;  /* 0x3e80000005051820 */ /* 0x000fe20000400000 */
[----:B------:R-:W-:Y:S01]  /*0ad0*/  FSETP.GT.AND P1, PT, |R13|, 8.50705917302346158658e+37, PT ;  /* 0x7e8000000d00780b */ /* 0x000fe20003f24200 */
[----:B------:R-:W-:Y:S01]  /*0ae0*/  @!P2 FMUL R28, R28, 16777216 ;  /* 0x4b8000001c1ca820 */ /* 0x000fe20000400000 */
[----:B------:R-:W3:Y:S01]  /*0af0*/  SHFL.BFLY PT, R25, R22, 0x8, 0x1f ;  /* 0x0d001f0016197f89 */ /* 0x000ee200000e0000 */
[----:B------:R-:W-:Y:S01]  /*0b00*/  @!P2 FMUL R5, R5, 16777216 ;  /* 0x4b8000000505a820 */ /* 0x000fe20000400000 */
[----:B------:R-:W-:Y:S02]  /*0b10*/  FSETP.GEU.AND P2, PT, |R13|, 1.175494350822287508e-38, PT ;  /* 0x008000000d00780b */ /* 0x000fe40003f4e200 */
[----:B------:R-:W-:Y:S01]  /*0b20*/  FSEL R24, R24, R13, P1 ;  /* 0x0000000d18187208 */ /* 0x000fe20000800000 */
[----:B------:R-:W4:Y:S06]  /*0b30*/  MUFU.RCP R28, R28 ;  /* 0x0000001c001c7308 */ /* 0x000f2c0000001000 */
[----:B------:R-:W-:Y:S01]  /*0b40*/  @P1 FMUL R12, R12, 0.25 ;  /* 0x3e8000000c0c1820 */ /* 0x000fe20000400000 */
[----:B------:R-:W-:Y:S01]  /*0b50*/  FSETP.NEU.AND P1, PT, R6, RZ, PT ;  /* 0x000000ff0600720b */ /* 0x000fe20003f2d000 */
[----:B-1----:R-:W-:-:S02]  /*0b60*/  FADD R10, R21, R10 ;  /* 0x0000000a150a7221 */ /* 0x002fc40000000000 */
[----:B------:R-:W1:Y:S01]  /*0b70*/  SHFL.BFLY PT, R21, R8, 0x4, 0x1f ;  /* 0x0c801f0008157f89 */ /* 0x000e6200000e0000 */
[----:B------:R-:W-:Y:S01]  /*0b80*/  @!P2 FMUL R24, R24, 16777216 ;  /* 0x4b8000001818a820 */ /* 0x000fe20000400000 */
[----:B--2---:R-:W-:Y:S01]  /*0b90*/  FADD R27, -R20, R27 ;  /* 0x0000001b141b7221 */ /* 0x004fe20000000100 */
[----:B------:R-:W-:Y:S01]  /*0ba0*/  @!P2 FMUL R12, R12, 16777216 ;  /* 0x4b8000000c0ca820 */ /* 0x000fe20000400000 */
[----:B----4-:R-:W-:Y:S02]  /*0bb0*/  FMUL R5, R28, R5 ;  /* 0x000000051c057220 */ /* 0x010fe40000400000 */
[----:B------:R-:W-:Y:S01]  /*0bc0*/  FMUL R29, R27, R27 ;  /* 0x0000001b1b1d7220 */ /* 0x000fe20000400000 */
[----:B------:R-:W2:Y:S01]  /*0bd0*/  MUFU.RCP R24, R24 ;  /* 0x0000001800187308 */ /* 0x000ea20000001000 */
[----:B---3--:R-:W-:Y:S01]  /*0be0*/  FADD R25, -R22, R25 ;  /* 0x0000001916197221 */ /* 0x008fe20000000100 */
[----:B------:R-:W-:Y:S01]  /*0bf0*/  FSEL R5, R5, RZ, P1 ;  /* 0x000000ff05057208 */ /* 0x000fe20000800000 */
[----:B------:R-:W-:Y:S01]  /*0c00*/  FMUL R29, R4, R29 ;  /* 0x0000001d041d7220 */ /* 0x000fe20000400000 */
[----:B------:R-:W-:Y:S01]  /*0c10*/  FSETP.NEU.AND P1, PT, R13, RZ, PT ;  /* 0x000000ff0d00720b */ /* 0x000fe20003f2d000 */
[----:B------:R-:W3:Y:S02]  /*0c20*/  SHFL.BFLY PT, R4, R23, 0x8, 0x1f ;  /* 0x0d001f0017047f89 */ /* 0x000ee400000e0000 */
[----:B------:R-:W-:Y:S01]  /*0c30*/  FFMA R10, R5, R29, R10 ;  /* 0x0000001d050a7223 */ /* 0x000fe2000000000a */
[----:B--2---:R-:W-:Y:S01]  /*0c40*/  FMUL R26, R24, R12 ;  /* 0x0000000c181a7220 */ /* 0x004fe20000400000 */
[----:B------:R-:W-:Y:S01]  /*0c50*/  FFMA R12, R27, R5, R20 ;  /* 0x000000051b0c7223 */ /* 0x000fe20000000014 */
[----:B-1----:R-:W-:-:S03]  /*0c60*/  FADD R5, R8, R21 ;  /* 0x0000001508057221 */ /* 0x002fc60000000000 */
[----:B------:R-:W-:Y:S01]  /*0c70*/  FSEL R27, R26, RZ, P1 ;  /* 0x000000ff1a1b7208 */ /* 0x000fe20000800000 */
[C---:B------:R-:W-:Y:S01]  /*0c80*/  FMUL R24, R5.reuse, 0.25 ;  /* 0x3e80000005187820 */ /* 0x040fe20000400000 */
[C---:B------:R-:W-:Y:S01]  /*0c90*/  FSETP.GEU.AND P2, PT, |R5|.reuse, 1.175494350822287508e-38, PT ;  /* 0x008000000500780b */ /* 0x040fe20003f4e200 */
[----:B------:R-:W1:Y:S01]  /*0ca0*/  SHFL.BFLY PT, R26, R9, 0x4, 0x1f ;  /* 0x0c801f00091a7f89 */ /* 0x000e6200000e0000 */
[----:B------:R-:W-:Y:S01]  /*0cb0*/  FSETP.GT.AND P1, PT, |R5|, 8.50705917302346158658e+37, PT ;  /* 0x7e8000000500780b */ /* 0x000fe20003f24200 */
[C---:B------:R-:W-:Y:S01]  /*0cc0*/  FFMA R20, R25.reuse, R27, R22 ;  /* 0x0000001b19147223 */ /* 0x040fe20000000016 */
[----:B------:R-:W-:Y:S02]  /*0cd0*/  FMUL R22, R25, R25 ;  /* 0x0000001919167220 */ /* 0x000fe40000400000 */
[----:B------:R-:W-:Y:S01]  /*0ce0*/  FSEL R28, R24, R5, P1 ;  /* 0x00000005181c7208 */ /* 0x000fe20000800000 */
[----:B------:R-:W2:Y:S01]  /*0cf0*/  SHFL.BFLY PT, R25, R14, 0x4, 0x1f ;  /* 0x0c801f000e197f89 */ /* 0x000ea200000e0000 */
[----:B------:R-:W-:Y:S01]  /*0d00*/  FMUL R22, R19, R22 ;  /* 0x0000001613167220 */ /* 0x000fe20000400000 */
[----:B---3--:R-:W-:-:S02]  /*0d10*/  FADD R4, R23, R4 ;  /* 0x0000000417047221 */ /* 0x008fc40000000000 */
[----:B------:R-:W3:Y:S02]  /*0d20*/  SHFL.BFLY PT, R24, R13, 0x4, 0x1f ;  /* 0x0c801f000d187f89 */ /* 0x000ee400000e0000 */
[----:B------:R-:W-:Y:S01]  /*0d30*/  @!P2 FMUL R28, R28, 16777216 ;  /* 0x4b8000001c1ca820 */ /* 0x000fe20000400000 */
[----:B------:R-:W-:Y:S01]  /*0d40*/  FFMA R19, R27, R22, R4 ;  /* 0x000000161b137223 */ /* 0x000fe20000000004 */
[----:B------:R-:W-:Y:S01]  /*0d50*/  @P1 FMUL R21, R21, 0.25 ;  /* 0x3e80000015151820 */ /* 0x000fe20000400000 */
[----:B------:R-:W-:Y:S01]  /*0d60*/  SEL R22, R7, RZ, !P0 ;  /* 0x000000ff07167207 */ /* 0x000fe20004000000 */
[----:B------:R-:W4:Y:S02]  /*0d70*/  SHFL.BFLY PT, R27, R20, 0x4, 0x1f ;  /* 0x0c801f00141b7f89 */ /* 0x000f2400000e0000 */
[----:B------:R-:W5:Y:S01]  /*0d80*/  MUFU.RCP R28, R28 ;  /* 0x0000001c001c7308 */ /* 0x000f620000001000 */
[----:B------:R-:W-:Y:S01]  /*0d90*/  @!P2 FMUL R21, R21, 16777216 ;  /* 0x4b8000001515a820 */ /* 0x000fe20000400000 */
[----:B------:R-:W-:-:S02]  /*0da0*/  FSEL R22, R22, RZ, !P0 ;  /* 0x000000ff16167208 */ /* 0x000fc40004000000 */
[----:B------:R-:W-:Y:S01]  /*0db0*/  FSETP.NEU.AND P2, PT, R5, RZ, PT ;  /* 0x000000ff0500720b */ /* 0x000fe20003f4d000 */
[----:B-1----:R-:W-:Y:S01]  /*0dc0*/  FADD R26, -R9, R26 ;  /* 0x0000001a091a7221 */ /* 0x002fe20000000100 */
[----:B--2---:R-:W-:Y:S01]  /*0dd0*/  FADD R14, R14, R25 ;  /* 0x000000190e0e7221 */ /* 0x004fe20000000000 */
[----:B-----5:R-:W-:Y:S01]  /*0de0*/  FMUL R23, R28, R21 ;  /* 0x000000151c177220 */ /* 0x020fe20000400000 */
[----:B---3--:R-:W-:Y:S01]  /*0df0*/  FADD R4, R13, R24 ;  /* 0x000000180d047221 */ /* 0x008fe20000000000 */
[----:B------:R-:W-:-:S03]  /*0e00*/  FMUL R21, R26, R26 ;  /* 0x0000001a1a157220 */ /* 0x000fc60000400000 */
[----:B------:R-:W-:Y:S01]  /*0e10*/  FSEL R23, R23, RZ, P2 ;  /* 0x000000ff17177208 */ /* 0x000fe20001000000 */
[----:B------:R-:W-:Y:S01]  /*0e20*/  FMUL R7, R8, R21 ;  /* 0x0000001508077220 */ /* 0x000fe20000400000 */
[C---:B------:R-:W-:Y:S01]  /*0e30*/  FSETP.GEU.AND P3, PT, |R4|.reuse, 1.175494350822287508e-38, PT ;  /* 0x008000000400780b */ /* 0x040fe20003f6e200 */
[C---:B------:R-:W-:Y:S01]  /*0e40*/  FMUL R21, R4.reuse, 0.25 ;  /* 0x3e80000004157820 */ /* 0x040fe20000400000 */
[----:B------:R-:W-:Y:S01]  /*0e50*/  FSETP.GT.AND P1, PT, |R4|, 8.50705917302346158658e+37, PT ;  /* 0x7e8000000400780b */ /* 0x000fe20003f24200 */
[----:B------:R-:W-:Y:S01]  /*0e60*/  SHFL.BFLY PT, R8, R19, 0x4, 0x1f ;  /* 0x0c801f0013087f89 */ /* 0x000fe200000e0000 */
[----:B------:R-:W-:Y:S01]  /*0e70*/  FFMA R9, R26, R23, R9 ;  /* 0x000000171a097223 */ /* 0x000fe20000000009 */
[----:B------:R-:W-:Y:S01]  /*0e80*/  FFMA R7, R23, R7, R14 ;  /* 0x0000000717077223 */ /* 0x000fe2000000000e */
[----:B------:R-:W-:Y:S01]  /*0e90*/  FSEL R25, R21, R4, P1 ;  /* 0x0000000415197208 */ /* 0x000fe20000800000 */
[----:B------:R-:W-:Y:S01]  /*0ea0*/  SHFL.BFLY PT, R23, R6, 0x2, 0x1f ;  /* 0x0c401f0006177f89 */ /* 0x000fe200000e0000 */
[----:B----4-:R-:W-:Y:S01]  /*0eb0*/  FADD R27, -R20, R27 ;  /* 0x0000001b141b7221 */ /* 0x010fe20000000100 */
[----:B------:R-:W-:-:S02]  /*0ec0*/  FSETP.NEU.AND P2, PT, R4, RZ, PT ;  /* 0x000000ff0400720b */ /* 0x000fc40003f4d000 */
[----:B------:R-:W1:Y:S02]  /*0ed0*/  SHFL.BFLY PT, R21, R22, 0x10, 0x1f ;  /* 0x0e001f0016157f89 */ /* 0x000e6400000e0000 */
[----:B------:R-:W-:Y:S02]  /*0ee0*/  @!P3 FMUL R25, R25, 16777216 ;  /* 0x4b8000001919b820 */ /* 0x000fe40000400000 */
[----:B------:R-:W-:-:S04]  /*0ef0*/  @P1 FMUL R24, R24, 0.25 ;  /* 0x3e80000018181820 */ /* 0x000fc80000400000 */
[----:B------:R-:W2:Y:S01]  /*0f00*/  MUFU.RCP R25, R25 ;  /* 0x0000001900197308 */ /* 0x000ea20000001000 */
[----:B------:R-:W-:-:S04]  /*0f10*/  @!P3 FMUL R24, R24, 16777216 ;  /* 0x4b8000001818b820 */ /* 0x000fc80000400000 */
[----:B--2---:R-:W-:Y:S01]  /*0f20*/  FMUL R28, R25, R24 ;  /* 0x00000018191c7220 */ /* 0x004fe20000400000 */
[----:B-1----:R-:W-:Y:S01]  /*0f30*/  FADD R14, R22, R21 ;  /* 0x00000015160e7221 */ /* 0x002fe20000000000 */
[----:B------:R-:W-:-:S03]  /*0f40*/  FMUL R24, R27, R27 ;  /* 0x0000001b1b187220 */ /* 0x000fc60000400000 */
[----:B------:R-:W-:Y:S01]  /*0f50*/  FSEL R28, R28, RZ, P2 ;  /* 0x000000ff1c1c7208 */ /* 0x000fe20001000000 */
[----:B------:R-:W-:Y:S01]  /*0f60*/  FMUL R25, R13, R24 ;  /* 0x000000180d197220 */ /* 0x000fe20000400000 */
[C---:B------:R-:W-:Y:S01]  /*0f70*/  FSETP.GT.AND P1, PT, |R14|.reuse, 8.50705917302346158658e+37, PT ;  /* 0x7e8000000e00780b */ /* 0x040fe20003f24200 */
[C---:B------:R-:W-:Y:S01]  /*0f80*/  FMUL R13, R14.reuse, 0.25 ;  /* 0x3e8000000e0d7820 */ /* 0x040fe20000400000 */
[C---:B------:R-:W-:Y:S02]  /*0f90*/  FSETP.GEU.AND P3, PT, |R14|.reuse, 1.175494350822287508e-38, PT ;  /* 0x008000000e00780b */ /* 0x040fe40003f6e200 */
[----:B------:R-:W-:Y:S01]  /*0fa0*/  FSEL R24, R11, RZ, !P0 ;  /* 0x000000ff0b187208 */ /* 0x000fe20004000000 */
[----:B------:R-:W-:Y:S01]  /*0fb0*/  FADD R11, R19, R8 ;  /* 0x00000008130b7221 */ /* 0x000fe20000000000 */
[----:B------:R-:W-:Y:S01]  /*0fc0*/  FSEL R26, R13, R14, P1 ;  /* 0x0000000e0d1a7208 */ /* 0x000fe20000800000 */
[----:B------:R-:W-:Y:S01]  /*0fd0*/  FFMA R13, R27, R28, R20 ;  /* 0x0000001c1b0d7223 */ /* 0x000fe20000000014 */
[----:B------:R-:W-:Y:S01]  /*0fe0*/  FSETP.NEU.AND P2, PT, R14, RZ, PT ;  /* 0x000000ff0e00720b */ /* 0x000fe20003f4d000 */
[----:B------:R-:W1:Y:S01]  /*0ff0*/  SHFL.BFLY PT, R19, R24, 0x10, 0x1f ;  /* 0x0e001f0018137f89 */ /* 0x000e6200000e0000 */
[----:B------:R-:W-:Y:S01]  /*1000*/  FFMA R8, R28, R25, R11 ;  /* 0x000000191c087223 */ /* 0x000fe2000000000b */
[----:B------:R-:W-:-:S02]  /*1010*/  FADD R11, R6, R23 ;  /* 0x00000017060b7221 */ /* 0x000fc40000000000 */
[----:B------:R-:W-:Y:S01]  /*1020*/  @P1 FMUL R21, R21, 0.25 ;  /* 0x3e80000015151820 */ /* 0x000fe20000400000 */
[----:B------:R-:W2:Y:S01]  /*1030*/  SHFL.BFLY PT, R27, R12, 0x2, 0x1f ;  /* 0x0c401f000c1b7f89 */ /* 0x000ea200000e0000 */
[----:B------:R-:W-:Y:S01]  /*1040*/  @!P3 FMUL R26, R26, 16777216 ;  /* 0x4b8000001a1ab820 */ /* 0x000fe20000400000 */
[C---:B------:R-:W-:Y:S01]  /*1050*/  FSETP.GEU.AND P1, PT, |R11|.reuse, 1.175494350822287508e-38, PT ;  /* 0x008000000b00780b */ /* 0x040fe20003f2e200 */
[C---:B------:R-:W-:Y:S01]  /*1060*/  FMUL R20, R11.reuse, 0.25 ;  /* 0x3e8000000b147820 */ /* 0x040fe20000400000 */
[----:B------:R-:W-:Y:S01]  /*1070*/  FSETP.GT.AND P0, PT, |R11|, 8.50705917302346158658e+37, PT ;  /* 0x7e8000000b00780b */ /* 0x000fe20003f04200 */
[----:B------:R-:W-:Y:S02]  /*1080*/  @!P3 FMUL R21, R21, 16777216 ;  /* 0x4b8000001515b820 */ /* 0x000fe40000400000 */
[----:B------:R-:W3:Y:S01]  /*1090*/  MUFU.RCP R26, R26 ;  /* 0x0000001a001a7308 */ /* 0x000ee20000001000 */
[----:B------:R-:W-:Y:S02]  /*10a0*/  FSEL R28, R20, R11, P0 ;  /* 0x0000000b141c7208 */ /* 0x000fe40000000000 */
[----:B------:R-:W4:Y:S05]  /*10b0*/  SHFL.BFLY PT, R20, R15, 0x10, 0x1f ;  /* 0x0e001f000f147f89 */ /* 0x000f2a00000e0000 */
[----:B------:R-:W-:-:S02]  /*10c0*/  @!P1 FMUL R28, R28, 16777216 ;  /* 0x4b8000001c1c9820 */ /* 0x000fc40000400000 */
[----:B------:R-:W-:Y:S01]  /*10d0*/  @P0 FMUL R23, R23, 0.25 ;  /* 0x3e80000017170820 */ /* 0x000fe20000400000 */
[----:B------:R-:W-:Y:S01]  /*10e0*/  FSETP.NEU.AND P0, PT, R11, RZ, PT ;  /* 0x000000ff0b00720b */ /* 0x000fe20003f0d000 */
[----:B-1----:R-:W-:Y:S02]  /*10f0*/  FADD R19, -R24, R19 ;  /* 0x0000001318137221 */ /* 0x002fe40000000100 */
[----:B------:R-:W1:Y:S01]  /*1100*/  MUFU.RCP R28, R28 ;  /* 0x0000001c001c7308 */ /* 0x000e620000001000 */
[----:B---3--:R-:W-:Y:S01]  /*1110*/  FMUL R25, R26, R21 ;  /* 0x000000151a197220 */ /* 0x008fe20000400000 */
[----:B------:R-:W-:Y:S01]  /*1120*/  FMUL R21, R19, R19 ;  /* 0x0000001313157220 */ /* 0x000fe20000400000 */
[----:B------:R-:W-:Y:S01]  /*1130*/  @!P1 FMUL R23, R23, 16777216 ;  /* 0x4b80000017179820 */ /* 0x000fe20000400000 */
[----:B--2---:R-:W-:Y:S02]  /*1140*/  FADD R27, -R12, R27 ;  /* 0x0000001b0c1b7221 */ /* 0x004fe40000000100 */
[----:B------:R-:W-:Y:S01]  /*1150*/  FMUL R26, R22, R21 ;  /* 0x00000015161a7220 */ /* 0x000fe20000400000 */
[----:B------:R-:W-:Y:S01]  /*1160*/  FSEL R25, R25, RZ, P2 ;  /* 0x000000ff19197208 */ /* 0x000fe20001000000 */
[----:B------:R-:W2:Y:S04]  /*1170*/  SHFL.BFLY PT, R21, R14, 0x8, 0x1f ;  /* 0x0d001f000e157f89 */ /* 0x000ea800000e0000 */
[----:B------:R-:W3:Y:S01]  /*1180*/  SHFL.BFLY PT, R22, R5, 0x2, 0x1f ;  /* 0x0c401f0005167f89 */ /* 0x000ee200000e0000 */
[----:B------:R-:W-:Y:S01]  /*1190*/  FFMA R19, R19, R25, R24 ;  /* 0x0000001913137223 */ /* 0x000fe20000000018 */
[----:B----4-:R-:W-:Y:S01]  /*11a0*/  FADD R20, R15, R20 ;  /* 0x000000140f147221 */ /* 0x010fe20000000000 */
[----:B-1----:R-:W-:-:S02]  /*11b0*/  FMUL R24, R28, R23 ;  /* 0x000000171c187220 */ /* 0x002fc40000400000 */
[----:B------:R-:W1:Y:S01]  /*11c0*/  SHFL.BFLY PT, R23, R10, 0x2, 0x1f ;  /* 0x0c401f000a177f89 */ /* 0x000e6200000e0000 */
[----:B------:R-:W-:Y:S02]  /*11d0*/  FFMA R20, R25, R26, R20 ;  /* 0x0000001a19147223 */ /* 0x000fe40000000014 */
[----:B------:R-:W-:-:S05]  /*11e0*/  FSEL R25, R24, RZ, P0 ;  /* 0x000000ff18197208 */ /* 0x000fca0000000000 */
[C---:B------:R-:W-:Y:S01]  /*11f0*/  FFMA R12, R27.reuse, R25, R12 ;  /* 0x000000191b0c7223 */ /* 0x040fe2000000000c */
[----:B------:R-:W-:-:S04]  /*1200*/  FMUL R27, R27, R27 ;  /* 0x0000001b1b1b7220 */ /* 0x000fc80000400000 */
[----:B------:R-:W-:Y:S01]  /*1210*/  FMUL R27, R6, R27 ;  /* 0x0000001b061b7220 */ /* 0x000fe20000400000 */
[----:B--2---:R-:W-:Y:S01]  /*1220*/  FADD R15, R14, R21 ;  /* 0x000000150e0f7221 */ /* 0x004fe20000000000 */
[----:B---3--:R-:W-:-:S04]  /*1230*/  FADD R6, R5, R22 ;  /* 0x0000001605067221 */ /* 0x008fc80000000000 */
[C---:B------:R-:W-:Y:S01]  /*1240*/  FSETP.GEU.AND P3, PT, |R15|.reuse, 1.175494350822287508e-38, PT ;  /* 0x008000000f00780b */ /* 0x040fe20003f6e200 */
[C---:B------:R-:W-:Y:S01]  /*1250*/  FMUL R24, R15.reuse, 0.25 ;  /* 0x3e8000000f187820 */ /* 0x040fe20000400000 */
[----:B------:R-:W-:Y:S01]  /*1260*/  FSETP.GT.AND P1, PT, |R15|, 8.50705917302346158658e+37, PT ;  /* 0x7e8000000f00780b */ /* 0x000fe20003f24200 */
[----:B-1----:R-:W-:Y:S01]  /*1270*/  FADD R10, R10, R23 ;  /* 0x000000170a0a7221 */ /* 0x002fe20000000000 */
[C---:B------:R-:W-:Y:S01]  /*1280*/  FMUL R23, R6.reuse, 0.25 ;  /* 0x3e80000006177820 */ /* 0x040fe20000400000 */
[----:B------:R-:W-:Y:S02]  /*1290*/  FSETP.GT.AND P0, PT, |R6|, 8.50705917302346158658e+37, PT ;  /* 0x7e8000000600780b */ /* 0x000fe40003f04200 */
[----:B------:R-:W-:Y:S01]  /*12a0*/  FSEL R29, R24, R15, P1 ;  /* 0x0000000f181d7208 */ /* 0x000fe20000800000 */
[----:B------:R-:W-:Y:S01]  /*12b0*/  FFMA R10, R25, R27, R10 ;  /* 0x0000001b190a7223 */ /* 0x000fe2000000000a */
[----:B------:R-:W1:Y:S01]  /*12c0*/  SHFL.BFLY PT, R24, R19, 0x8, 0x1f ;  /* 0x0d001f0013187f89 */ /* 0x000e6200000e0000 */
[----:B------:R-:W-:-:S03]  /*12d0*/  FSEL R28, R23, R6, P0 ;  /* 0x00000006171c7208 */ /* 0x000fc60000000000 */
[----:B------:R-:W-:Y:S01]  /*12e0*/  @!P3 FMUL R29, R29, 16777216 ;  /* 0x4b8000001d1db820 */ /* 0x000fe20000400000 */
[----:B------:R-:W2:Y:S01]  /*12f0*/  SHFL.BFLY PT, R23, R4, 0x2, 0x1f ;  /* 0x0c401f0004177f89 */ /* 0x000ea200000e0000 */
[----:B------:R-:W-:Y:S01]  /*1300*/  @P1 FMUL R21, R21, 0.25 ;  /* 0x3e80000015151820 */ /* 0x000fe20000400000 */
[----:B------:R-:W-:Y:S01]  /*1310*/  FSETP.NEU.AND P1, PT, R15, RZ, PT ;  /* 0x000000ff0f00720b */ /* 0x000fe20003f2d000 */
[----:B------:R-:W3:Y:S01]  /*1320*/  MUFU.RCP R26, R29 ;  /* 0x0000001d001a7308 */ /* 0x000ee20000001000 */
[----:B------:R-:W4:Y:S01]  /*1330*/  SHFL.BFLY PT, R27, R20, 0x8, 0x1f ;  /* 0x0d001f00141b7f89 */ /* 0x000f2200000e0000 */
[----:B------:R-:W-:Y:S01]  /*1340*/  @!P3 FMUL R21, R21, 16777216 ;  /* 0x4b8000001515b820 */ /* 0x000fe20000400000 */
[----:B------:R-:W-:Y:S01]  /*1350*/  FSETP.GEU.AND P2, PT, |R6|, 1.175494350822287508e-38, PT ;  /* 0x008000000600780b */ /* 0x000fe20003f4e200 */
[----:B------:R-:W-:Y:S02]  /*1360*/  @P0 FMUL R22, R22, 0.25 ;  /* 0x3e80000016160820 */ /* 0x000fe40000400000 */
[----:B---3--:R-:W-:-:S10]  /*1370*/  FMUL R26, R26, R21 ;  /* 0x000000151a1a7220 */ /* 0x008fd40000400000 */
[----:B------:R-:W-:Y:S01]  /*1380*/  @!P2 FMUL R28, R28, 16777216 ;  /* 0x4b8000001c1ca820 */ /* 0x000fe20000400000 */
[----:B-1----:R-:W-:Y:S01]  /*1390*/  FADD R24, -R19, R24 ;  /* 0x0000001813187221 */ /* 0x002fe20000000100 */
[----:B------:R-:W-:Y:S01]  /*13a0*/  @!P2 FMUL R22, R22, 16777216 ;  /* 0x4b8000001616a820 */ /* 0x000fe20000400000 */
[----:B------:R-:W-:Y:S01]  /*13b0*/  FSEL R26, R26, RZ, P1 ;  /* 0x000000ff1a1a7208 */ /* 0x000fe20000800000 */
[----:B--2---:R-:W-:Y:S01]  /*13c0*/  FADD R21, R4, R23 ;  /* 0x0000001704157221 */ /* 0x004fe20000000000 */
[C---:B------:R-:W-:Y:S01]  /*13d0*/  FMUL R29, R24.reuse, R24 ;  /* 0x00000018181d7220 */ /* 0x040fe20000400000 */
[----:B------:R1:W2:Y:S02]  /*13e0*/  MUFU.RCP R25, R28 ;  /* 0x0000001c00197308 */ /* 0x0002a40000001000 */
[----:B------:R-:W-:Y:S01]  /*13f0*/  FFMA R19, R24, R26, R19 ;  /* 0x0000001a18137223 */ /* 0x000fe20000000013 */
[C---:B------:R-:W-:Y:S01]  /*1400*/  FSETP.GEU.AND P1, PT, |R21|.reuse, 1.175494350822287508e-38, PT ;  /* 0x008000001500780b */ /* 0x040fe20003f2e200 */
[----:B------:R-:W-:Y:S01]  /*1410*/  FMUL R29, R14, R29 ;  /* 0x0000001d0e1d7220 */ /* 0x000fe20000400000 */
[C---:B------:R-:W-:Y:S01]  /*1420*/  FMUL R14, R21.reuse, 0.25 ;  /* 0x3e800000150e7820 */ /* 0x040fe20000400000 */
[----:B------:R-:W-:Y:S01]  /*1430*/  FSETP.GT.AND P0, PT, |R21|, 8.50705917302346158658e+37, PT ;  /* 0x7e8000001500780b */ /* 0x000fe20003f04200 */
[----:B----4-:R-:W-:Y:S01]  /*1440*/  FADD R27, R20, R27 ;  /* 0x0000001b141b7221 */ /* 0x010fe20000000000 */
[----:B------:R-:W3:Y:S02]  /*1450*/  SHFL.BFLY PT, R24, R15, 0x4, 0x1f ;  /* 0x0c801f000f187f89 */ /* 0x000ee400000e0000 */
[----:B------:R-:W-:Y:S01]  /*1460*/  FSEL R14, R14, R21, P0 ;  /* 0x000000150e0e7208 */ /* 0x000fe20000000000 */
[----:B------:R-:W-:Y:S01]  /*1470*/  FFMA R20, R26, R29, R27 ;  /* 0x0000001d1a147223 */ /* 0x000fe2000000001b */
[----:B-1----:R-:W-:Y:S01]  /*1480*/  SHFL.BFLY PT, R28, R19, 0x4, 0x1f ;  /* 0x0c801f00131c7f89 */ /* 0x002fe200000e0000 */
[----:B--2---:R-:W-:-:S03]  /*1490*/  FMUL R25, R25, R22 ;  /* 0x0000001619197220 */ /* 0x004fc60000400000 */
[----:B------:R-:W1:Y:S01]  /*14a0*/  SHFL.BFLY PT, R26, R9, 0x2, 0x1f ;  /* 0x0c401f00091a7f89 */ /* 0x000e6200000e0000 */
[----:B------:R-:W-:Y:S02]  /*14b0*/  @!P1 FMUL R14, R14, 16777216 ;  /* 0x4b8000000e0e9820 */ /* 0x000fe40000400000 */
[----:B------:R-:W-:-:S04]  /*14c0*/  @P0 FMUL R23, R23, 0.25 ;  /* 0x3e80000017170820 */ /* 0x000fc80000400000 */
[----:B------:R-:W2:Y:S01]  /*14d0*/  MUFU.RCP R14, R14 ;  /* 0x0000000e000e7308 */ /* 0x000ea20000001000 */
[----:B------:R-:W-:Y:S01]  /*14e0*/  @!P1 FMUL R23, R23, 16777216 ;  /* 0x4b80000017179820 */ /* 0x000fe20000400000 */
[----:B------:R-:W-:Y:S01]  /*14f0*/  FSETP.NEU.AND P1, PT, R6, RZ, PT ;  /* 0x000000ff0600720b */ /* 0x000fe20003f2d000 */
[----:B---3--:R-:W-:-:S04]  /*1500*/  FADD R22, R15, R24 ;  /* 0x000000180f167221 */ /* 0x008fc80000000000 */
[C---:B------:R-:W-:Y:S01]  /*1510*/  FMUL R27, R22.reuse, 0.25 ;  /* 0x3e800000161b7820 */ /* 0x040fe20000400000 */
[----:B------:R-:W-:Y:S01]  /*1520*/  FSETP.GEU.AND P2, PT, |R22|, 1.175494350822287508e-38, PT ;  /* 0x008000001600780b */ /* 0x000fe20003f4e200 */
[----:B--2---:R-:W-:Y:S01]  /*1530*/  FMUL R23, R14, R23 ;  /* 0x000000170e177220 */ /* 0x004fe20000400000 */
[----:B------:R-:W-:Y:S01]  /*1540*/  FSEL R14, R25, RZ, P1 ;  /* 0x000000ff190e7208 */ /* 0x000fe20000800000 */
[----:B-1----:R-:W-:Y:S01]  /*1550*/  FADD R26, -R9, R26 ;  /* 0x0000001a091a7221 */ /* 0x002fe20000000100 */
[C---:B------:R-:W-:Y:S01]  /*1560*/  FSETP.GT.AND P0, PT, |R22|.reuse, 8.50705917302346158658e+37, PT ;  /* 0x7e8000001600780b */ /* 0x040fe20003f04200 */
[----:B------:R-:W-:Y:S01]  /*1570*/  FADD R28, -R19, R28 ;  /* 0x0000001c131c7221 */ /* 0x000fe20000000100 */
[----:B------:R-:W-:Y:S01]  /*1580*/  FSETP.NEU.AND P1, PT, R22, RZ, PT ;  /* 0x000000ff1600720b */ /* 0x000fe20003f2d000 */
[C---:B------:R-:W-:Y:S01]  /*1590*/  FFMA R9, R26.reuse, R14, R9 ;  /* 0x0000000e1a097223 */ /* 0x040fe20000000009 */
[----:B------:R-:W-:Y:S01]  /*15a0*/  FMUL R26, R26, R26 ;  /* 0x0000001a1a1a7220 */ /* 0x000fe20000400000 */
[----:B------:R-:W-:-:S03]  /*15b0*/  FSEL R27, R27, R22, P0 ;  /* 0x000000161b1b7208 */ /* 0x000fc60000000000 */
[----:B------:R-:W-:Y:S02]  /*15c0*/  FMUL R5, R5, R26 ;  /* 0x0000001a05057220 */ /* 0x000fe40000400000 */
[----:B------:R-:W1:Y:S01]  /*15d0*/  SHFL.BFLY PT, R26, R13, 0x2, 0x1f ;  /* 0x0c401f000d1a7f89 */ /* 0x000e6200000e0000 */
[----:B------:R-:W-:Y:S02]  /*15e0*/  @!P2 FMUL R27, R27, 16777216 ;  /* 0x4b8000001b1ba820 */ /* 0x000fe40000400000 */
[----:B------:R-:W-:Y:S01]  /*15f0*/  @P0 FMUL R24, R24, 0.25 ;  /* 0x3e80000018180820 */ /* 0x000fe20000400000 */
[----:B------:R-:W-:Y:S01]  /*1600*/  FSETP.NEU.AND P0, PT, R21, RZ, PT ;  /* 0x000000ff1500720b */ /* 0x000fe20003f0d000 */
[----:B------:R2:W3:Y:S02]  /*1610*/  MUFU.RCP R25, R27 ;  /* 0x0000001b00197308 */ /* 0x0004e40000001000 */
[----:B------:R-:W-:Y:S01]  /*1620*/  @!P2 FMUL R24, R24, 16777216 ;  /* 0x4b8000001818a820 */ /* 0x000fe20000400000 */
[----:B--2---:R-:W-:Y:S03]  /*1630*/  SHFL.BFLY PT, R27, R8, 0x2, 0x1f ;  /* 0x0c401f00081b7f89 */ /* 0x004fe600000e0000 */
[----:B---3--:R-:W-:Y:S01]  /*1640*/  FMUL R29, R25, R24 ;  /* 0x00000018191d7220 */ /* 0x008fe20000400000 */
[----:B------:R-:W-:Y:S01]  /*1650*/  FSEL R24, R23, RZ, P0 ;  /* 0x000000ff17187208 */ /* 0x000fe20000000000 */
[----:B-1----:R-:W-:-:S03]  /*1660*/  FADD R25, -R13, R26 ;  /* 0x0000001a0d197221 */ /* 0x002fc60000000100 */
[----:B------:R-:W-:Y:S02]  /*1670*/  FSEL R26, R29, RZ, P1 ;  /* 0x000000ff1d1a7208 */ /* 0x000fe40000800000 */
[----:B------:R-:W-:Y:S01]  /*1680*/  SHFL.BFLY PT, R29, R22, 0x2, 0x1f ;  /* 0x0c401f00161d7f89 */ /* 0x000fe200000e0000 */
[C---:B------:R-:W-:Y:S01]  /*1690*/  FFMA R23, R25.reuse, R24, R13 ;  /* 0x0000001819177223 */ /* 0x040fe2000000000d */
[----:B------:R-:W-:Y:S01]  /*16a0*/  FMUL R25, R25, R25 ;  /* 0x0000001919197220 */ /* 0x000fe20000400000 */
[----:B------:R-:W-:-:S03]  /*16b0*/  FMUL R13, R28, R28 ;  /* 0x0000001c1c0d7220 */ /* 0x000fc60000400000 */
[----:B------:R-:W-:Y:S01]  /*16c0*/  FMUL R25, R4, R25 ;  /* 0x0000001904197220 */ /* 0x000fe20000400000 */
[----:B------:R-:W-:Y:S01]  /*16d0*/  FFMA R4, R28, R26, R19 ;  /* 0x0000001a1c047223 */ /* 0x000fe20000000013 */
[----:B------:R-:W-:Y:S01]  /*16e0*/  FMUL R19, R15, R13 ;  /* 0x0000000d0f137220 */ /* 0x000fe20000400000 */
[----:B------:R-:W1:Y:S04]  /*16f0*/  SHFL.BFLY PT, R28, R7, 0x2, 0x1f ;  /* 0x0c401f00071c7f89 */ /* 0x000e6800000e0000 */
[----:B------:R-:W2:Y:S01]  /*1700*/  SHFL.BFLY PT, R13, R20, 0x4, 0x1f ;  /* 0x0c801f00140d7f89 */ /* 0x000ea200000e0000 */
[----:B-1----:R-:W-:Y:S01]  /*1710*/  FADD R15, R7, R28 ;  /* 0x0000001c070f7221 */ /* 0x002fe20000000000 */
[----:B------:R-:W-:Y:S01]  /*1720*/  FADD R7, R8, R27 ;  /* 0x0000001b08077221 */ /* 0x000fe20000000000 */
[----:B------:R-:W-:Y:S01]  /*1730*/  FADD R27, R22, R29 ;  /* 0x0000001d161b7221 */ /* 0x000fe20000000000 */
[----:B--2---:R-:W-:Y:S01]  /*1740*/  FADD R13, R20, R13 ;  /* 0x0000000d140d7221 */ /* 0x004fe20000000000 */
[----:B------:R-:W-:-:S02]  /*1750*/  FFMA R15, R14, R5, R15 ;  /* 0x000000050e0f7223 */ /* 0x000fc4000000000f */
[C---:B------:R-:W-:Y:S01]  /*1760*/  FMUL R28, R27.reuse, 0.25 ;  /* 0x3e8000001b1c7820 */ /* 0x040fe20000400000 */
[C---:B------:R-:W-:Y:S01]  /*1770*/  FSETP.GEU.AND P1, PT, |R27|.reuse, 1.175494350822287508e-38, PT ;  /* 0x008000001b00780b */ /* 0x040fe20003f2e200 */
[----:B------:R-:W-:Y:S01]  /*1780*/  FFMA R26, R26, R19, R13 ;  /* 0x000000131a1a7223 */ /* 0x000fe2000000000d */
[----:B------:R-:W-:Y:S01]  /*1790*/  FSETP.GT.AND P0, PT, |R27|, 8.50705917302346158658e+37, PT ;  /* 0x7e8000001b00780b */ /* 0x000fe20003f04200 */
[----:B------:R-:W-:Y:S01]  /*17a0*/  FFMA R7, R24, R25, R7 ;  /* 0x0000001918077223 */ /* 0x000fe20000000007 */
[----:B------:R-:W-:Y:S01]  /*17b0*/  LOP3.LUT R13, R0, 0x1f, RZ, 0xc0, !PT ;  /* 0x0000001f000d7812 */ /* 0x000fe200078ec0ff */
[----:B------:R-:W1:Y:S01]  /*17c0*/  LDC.64 R24, c[0x0][0x228] ;  /* 0x00008a00ff187b82 */ /* 0x000e620000000a00 */
[----:B------:R-:W-:Y:S02]  /*17d0*/  FSEL R28, R28, R27, P0 ;  /* 0x0000001b1c1c7208 */ /* 0x000fe40000000000 */
[----:B------:R-:W-:Y:S02]  /*17e0*/  ISETP.GE.U32.AND P2, PT, R13, 0x2, PT ;  /* 0x000000020d00780c */ /* 0x000fe40003f46070 */
[----:B------:R-:W-:-:S02]  /*17f0*/  SHF.R.U32.HI R19, RZ, 0x3, R0 ;  /* 0x00000003ff137819 */ /* 0x000fc40000011600 */
[----:B------:R-:W-:Y:S01]  /*1800*/  LOP3.LUT R13, R16, 0x4, RZ, 0xc0, !PT ;  /* 0x00000004100d7812 */ /* 0x000fe200078ec0ff */
[----:B------:R-:W-:Y:S01]  /*1810*/  @!P1 FMUL R28, R28, 16777216 ;  /* 0x4b8000001c1c9820 */ /* 0x000fe20000400000 */
[----:B------:R-:W-:Y:S01]  /*1820*/  LOP3.LUT R19, R19, 0xc, RZ, 0xc0, !PT ;  /* 0x0000000c13137812 */ /* 0x000fe200078ec0ff */
[----:B------:R-:W-:Y:S01]  /*1830*/  @P0 FMUL R29, R29, 0.25 ;  /* 0x3e8000001d1d0820 */ /* 0x000fe20000400000 */
[----:B------:R-:W-:Y:S02]  /*1840*/  SHF.L.U32 R20, R13, 0x4, RZ ;  /* 0x000000040d147819 */ /* 0x000fe400000006ff */
[----:B------:R-:W-:Y:S01]  /*1850*/  FSETP.NEU.AND P0, PT, R27, RZ, PT ;  /* 0x000000ff1b00720b */ /* 0x000fe20003f0d000 */
[----:B------:R-:W2:Y:S01]  /*1860*/  MUFU.RCP R28, R28 ;  /* 0x0000001c001c7308 */ /* 0x000ea20000001000 */
[----:B------:R-:W-:Y:S01]  /*1870*/  LOP3.LUT R8, R20, R19, RZ, 0xfc, !PT ;  /* 0x0000001314087212 */ /* 0x000fe200078efcff */
[----:B------:R-:W-:-:S04]  /*1880*/  @!P1 FMUL R29, R29, 16777216 ;  /* 0x4b8000001d1d9820 */ /* 0x000fc80000400000 */
[----:B------:R2:W-:Y:S04]  /*1890*/  @!P2 STS [R8+UR4+0x110], R6 ;  /* 0x000110060800a988 */ /* 0x0005e80008000804 */
[----:B------:R-:W-:Y:S04]  /*18a0*/  @!P2 STS [R8+UR4+0x100], R11 ;  /* 0x0001000b0800a988 */ /* 0x000fe80008000804 */
[----:B------:R-:W-:Y:S01]  /*18b0*/  SHFL.BFLY PT, R11, R26, 0x2, 0x1f ;  /* 0x0c401f001a0b7f89 */ /* 0x000fe200000e0000 */
[----:B--2---:R-:W-:-:S03]  /*18c0*/  FMUL R6, R28, R29 ;  /* 0x0000001d1c067220 */ /* 0x004fc60000400000 */
[----:B------:R-:W2:Y:S04]  /*18d0*/  SHFL.BFLY PT, R29, R4, 0x2, 0x1f ;  /* 0x0c401f00041d7f89 */ /* 0x000ea800000e0000 */
[----:B------:R3:W-:Y:S04]  /*18e0*/  @!P2 STS [R8+UR4+0x120], R21 ;  /* 0x000120150800a988 */ /* 0x0007e80008000804 */
[----:B------:R-:W-:Y:S04]  /*18f0*/  @!P2 STS [R8+UR4], R12 ;  /* 0x0000000c0800a988 */ /* 0x000fe80008000804 */
[----:B------:R-:W-:Y:S01]  /*1900*/  @!P2 STS [R8+UR4+0x130], R27 ;  /* 0x0001301b0800a988 */ /* 0x000fe20008000804 */
[----:B---3--:R-:W-:-:S03]  /*1910*/  FSEL R21, R6, RZ, P0 ;  /* 0x000000ff06157208 */ /* 0x008fc60000000000 */
[----:B------:R-:W-:Y:S01]  /*1920*/  @!P2 STS [R8+UR4+0x10], R9 ;  /* 0x000010090800a988 */ /* 0x000fe20008000804 */
[----:B------:R-:W-:-:S03]  /*1930*/  ISETP.GE.AND P0, PT, R0, 0x20, PT ;  /* 0x000000200000780c */ /* 0x000fc60003f06270 */
[----:B------:R3:W-:Y:S01]  /*1940*/  @!P2 STS [R8+UR4+0x20], R23 ;  /* 0x000020170800a988 */ /* 0x0007e20008000804 */
[----:B--2---:R-:W-:-:S03]  /*1950*/  FADD R6, -R4, R29 ;  /* 0x0000001d04067221 */ /* 0x004fc60000000100 */
[----:B------:R-:W-:Y:S01]  /*1960*/  @!P2 STS [R8+UR4+0x80], R10 ;  /* 0x0000800a0800a988 */ /* 0x000fe20008000804 */
[C---:B------:R-:W-:Y:S01]  /*1970*/  FFMA R29, R6.reuse, R21, R4 ;  /* 0x00000015061d7223 */ /* 0x040fe20000000004 */
[----:B------:R-:W-:Y:S01]  /*1980*/  FMUL R6, R6, R6 ;  /* 0x0000000606067220 */ /* 0x000fe20000400000 */
[----:B------:R-:W-:Y:S01]  /*1990*/  FADD R4, R26, R11 ;  /* 0x0000000b1a047221 */ /* 0x000fe20000000000 */
[----:B------:R-:W-:Y:S02]  /*19a0*/  @!P2 STS [R8+UR4+0x90], R15 ;  /* 0x0000900f0800a988 */ /* 0x000fe40008000804 */
[----:B------:R-:W-:Y:S02]  /*19b0*/  FMUL R6, R22, R6 ;  /* 0x0000000616067220 */ /* 0x000fe40000400000 */
[----:B------:R-:W-:Y:S01]  /*19c0*/  @!P2 STS [R8+UR4+0x30], R29 ;  /* 0x0000301d0800a988 */ /* 0x000fe20008000804 */
[----:B---3--:R-:W2:Y:S01]  /*19d0*/  LDC.64 R22, c[0x0][0x230] ;  /* 0x00008c00ff167b82 */ /* 0x008ea20000000a00 */
[----:B------:R-:W-:-:S02]  /*19e0*/  FFMA R21, R21, R6, R4 ;  /* 0x0000000615157223 */ /* 0x000fc40000000004 */
[----:B------:R-:W-:Y:S04]  /*19f0*/  @!P2 STS [R8+UR4+0xa0], R7 ;  /* 0x0000a0070800a988 */ /* 0x000fe80008000804 */
[----:B------:R-:W-:Y:S01]  /*1a00*/  @!P2 STS [R8+UR4+0xb0], R21 ;  /* 0x0000b0150800a988 */ /* 0x000fe20008000804 */
[----:B------:R-:W-:Y:S06]  /*1a10*/  BAR.SYNC.DEFER_BLOCKING 0x0 ;  /* 0x0000000000007b1d */ /* 0x000fec0000010000 */
[----:B------:R-:W3:Y:S04]  /*1a20*/  @!P0 LDS R2, [R16+UR4+0x100] ;  /* 0x0001000410028984 */ /* 0x000ee80008000800 */
[----:B------:R-:W4:Y:S04]  /*1a30*/  @!P0 LDS R18, [R16+UR4] ;  /* 0x0000000410128984 */ /* 0x000f280008000800 */
[----:B------:R-:W5:Y:S04]  /*1a40*/  @!P0 LDS R17, [R16+UR4+0x80] ;  /* 0x0000800410118984 */ /* 0x000f680008000800 */
[----:B---3--:R-:W3:Y:S04]  /*1a50*/  SHFL.BFLY PT, R9, R2, 0x2, 0x1f ;  /* 0x0c401f0002097f89 */ /* 0x008ee800000e0000 */
[----:B----4-:R-:W4:Y:S04]  /*1a60*/  SHFL.BFLY PT, R7, R18, 0x2, 0x1f ;  /* 0x0c401f0012077f89 */ /* 0x010f2800000e0000 */
[----:B-----5:R-:W5:Y:S01]  /*1a70*/  SHFL.BFLY PT, R6, R17, 0x2, 0x1f ;  /* 0x0c401f0011067f89 */ /* 0x020f6200000e0000 */
[----:B---3--:R-:W-:-:S04]  /*1a80*/  FADD R4, R2, R9 ;  /* 0x0000000902047221 */ /* 0x008fc80000000000 */
[C---:B------:R-:W-:Y:S01]  /*1a90*/  FMUL R5, R4.reuse, 0.25 ;  /* 0x3e80000004057820 */ /* 0x040fe20000400000 */
[----:B------:R-:W-:Y:S01]  /*1aa0*/  FSETP.GEU.AND P1, PT, |R4|, 1.175494350822287508e-38, PT ;  /* 0x008000000400780b */ /* 0x000fe20003f2e200 */
[----:B----4-:R-:W-:Y:S01]  /*1ab0*/  FADD R7, -R18, R7 ;  /* 0x0000000712077221 */ /* 0x010fe20000000100 */
[----:B------:R-:W-:Y:S01]  /*1ac0*/  FSETP.GT.AND P0, PT, |R4|, 8.50705917302346158658e+37, PT ;  /* 0x7e8000000400780b */ /* 0x000fe20003f04200 */
[----:B-----5:R-:W-:-:S03]  /*1ad0*/  FADD R6, R17, R6 ;  /* 0x0000000611067221 */ /* 0x020fc60000000000 */
[----:B------:R-:W-:Y:S02]  /*1ae0*/  FSEL R10, R5, R4, P0 ;  /* 0x00000004050a7208 */ /* 0x000fe40000000000 */
[----:B------:R-:W3:Y:S05]  /*1af0*/  SHFL.BFLY PT, R5, R4, 0x1, 0x1f ;  /* 0x0c201f0004057f89 */ /* 0x000eea00000e0000 */
[----:B------:R-:W-:Y:S02]  /*1b00*/  @!P1 FMUL R10, R10, 16777216 ;  /* 0x4b8000000a0a9820 */ /* 0x000fe40000400000 */
[----:B------:R-:W-:Y:S01]  /*1b10*/  @P0 FMUL R9, R9, 0.25 ;  /* 0x3e80000009090820 */ /* 0x000fe20000400000 */
[----:B------:R-:W-:-:S03]  /*1b20*/  FSETP.NEU.AND P0, PT, R4, RZ, PT ;  /* 0x000000ff0400720b */ /* 0x000fc60003f0d000 */
[----:B------:R-:W4:Y:S01]  /*1b30*/  MUFU.RCP R10, R10 ;  /* 0x0000000a000a7308 */ /* 0x000f220000001000 */
[----:B------:R-:W-:Y:S01]  /*1b40*/  @!P1 FMUL R9, R9, 16777216 ;  /* 0x4b80000009099820 */ /* 0x000fe20000400000 */
[----:B---3--:R-:W-:-:S03]  /*1b50*/  FADD R11, R4, R5 ;  /* 0x00000005040b7221 */ /* 0x008fc60000000000 */
[----:B----4-:R-:W-:Y:S01]  /*1b60*/  FMUL R9, R10, R9 ;  /* 0x000000090a097220 */ /* 0x010fe20000400000 */
[C---:B------:R-:W-:Y:S01]  /*1b70*/  FMUL R8, R11.reuse, 0.25 ;  /* 0x3e8000000b087820 */ /* 0x040fe20000400000 */
[----:B------:R-:W-:-:S03]  /*1b80*/  FSETP.GEU.AND P1, PT, |R11|, 1.175494350822287508e-38, PT ;  /* 0x008000000b00780b */ /* 0x000fc60003f2e200 */
[----:B------:R-:W-:Y:S02]  /*1b90*/  FSEL R9, R9, RZ, P0 ;  /* 0x000000ff09097208 */ /* 0x000fe40000000000 */
[----:B------:R-:W-:-:S03]  /*1ba0*/  FSETP.GT.AND P0, PT, |R11|, 8.50705917302346158658e+37, PT ;  /* 0x7e8000000b00780b */ /* 0x000fc60003f04200 */
[C---:B------:R-:W-:Y:S01]  /*1bb0*/  FFMA R18, R7.reuse, R9, R18 ;  /* 0x0000000907127223 */ /* 0x040fe20000000012 */
[----:B------:R-:W-:Y:S01]  /*1bc0*/  FMUL R7, R7, R7 ;  /* 0x0000000707077220 */ /* 0x000fe20000400000 */
[----:B------:R-:W-:-:S03]  /*1bd0*/  FSEL R8, R8, R11, P0 ;  /* 0x0000000b08087208 */ /* 0x000fc60000000000 */
[----:B------:R-:W-:Y:S01]  /*1be0*/  FMUL R7, R2, R7 ;  /* 0x0000000702077220 */ /* 0x000fe20000400000 */
[----:B------:R-:W3:Y:S01]  /*1bf0*/  SHFL.BFLY PT, R15, R18, 0x1, 0x1f ;  /* 0x0c201f00120f7f89 */ /* 0x000ee200000e0000 */
[----:B------:R-:W-:Y:S01]  /*1c00*/  @!P1 FMUL R8, R8, 16777216 ;  /* 0x4b80000008089820 */ /* 0x000fe20000400000 */
[----:B------:R-:W-:Y:S01]  /*1c10*/  IADD3 R2, R20, UR4, RZ ;  /* 0x0000000414027c10 */ /* 0x000fe2000fffe0ff */
[----:B------:R-:W-:Y:S01]  /*1c20*/  FFMA R6, R9, R7, R6 ;  /* 0x0000000709067223 */ /* 0x000fe20000000006 */
[----:B------:R-:W-:Y:S01]  /*1c30*/  @P0 FMUL R5, R5, 0.25 ;  /* 0x3e80000005050820 */ /* 0x000fe20000400000 */
[C---:B------:R-:W-:Y:S02]  /*1c40*/  LOP3.LUT P0, RZ, R0.reuse, 0x3, RZ, 0xc0, !PT ;  /* 0x0000000300ff7812 */ /* 0x040fe4000780c0ff */
[----:B------:R-:W4:Y:S01]  /*1c50*/  MUFU.RCP R8, R8 ;  /* 0x0000000800087308 */ /* 0x000f220000001000 */
[----:B------:R-:W5:Y:S01]  /*1c60*/  SHFL.BFLY PT, R7, R6, 0x1, 0x1f ;  /* 0x0c201f0006077f89 */ /* 0x000f6200000e0000 */
[----:B------:R-:W-:Y:S01]  /*1c70*/  @!P1 FMUL R5, R5, 16777216 ;  /* 0x4b80000005059820 */ /* 0x000fe20000400000 */
[----:B------:R-:W-:Y:S01]  /*1c80*/  FSETP.NEU.AND P1, PT, R11, RZ, PT ;  /* 0x000000ff0b00720b */ /* 0x000fe20003f2d000 */
[----:B------:R-:W-:Y:S01]  /*1c90*/  IMAD R2, R13, -0xc, R2 ;  /* 0xfffffff40d027824 */ /* 0x000fe200078e0202 */
[----:B------:R-:W-:Y:S01]  /*1ca0*/  ISETP.LT.AND P0, PT, R0, 0x20, !P0 ;  /* 0x000000200000780c */ /* 0x000fe20004701270 */
[----:B----4-:R-:W-:Y:S01]  /*1cb0*/  FMUL R5, R8, R5 ;  /* 0x0000000508057220 */ /* 0x010fe20000400000 */
[----:B---3--:R-:W-:-:S11]  /*1cc0*/  FADD R15, -R18, R15 ;  /* 0x0000000f120f7221 */ /* 0x008fd60000000100 */
[----:B------:R-:W-:Y:S01]  /*1cd0*/  @P0 STS [R16+UR4+0x100], R11 ;  /* 0x0001000b10000988 */ /* 0x000fe20008000804 */
[----:B------:R-:W-:Y:S01]  /*1ce0*/  FSEL R5, R5, RZ, P1 ;  /* 0x000000ff05057208 */ /* 0x000fe20000800000 */
[----:B------:R-:W-:Y:S01]  /*1cf0*/  FMUL R9, R15, R15 ;  /* 0x0000000f0f097220 */ /* 0x000fe20000400000 */
[----:B-----5:R-:W-:-:S03]  /*1d00*/  FADD R6, R6, R7 ;  /* 0x0000000706067221 */ /* 0x020fc60000000000 */
[----:B------:R-:W-:Y:S01]  /*1d10*/  FMUL R9, R4, R9 ;  /* 0x0000000904097220 */ /* 0x000fe20000400000 */
[----:B------:R-:W-:Y:S01]  /*1d20*/  FFMA R15, R15, R5, R18 ;  /* 0x000000050f0f7223 */ /* 0x000fe20000000012 */
[----:B------:R-:W-:Y:S02]  /*1d30*/  SHF.R.U32.HI R18, RZ, 0x3, R0 ;  /* 0x00000003ff127819 */ /* 0x000fe40000011600 */
[----:B------:R-:W-:Y:S02]  /*1d40*/  FFMA R17, R5, R9, R6 ;  /* 0x0000000905117223 */ /* 0x000fe40000000006 */
[----:B------:R-:W-:Y:S01]  /*1d50*/  @P0 STS [R16+UR4], R15 ;  /* 0x0000000f10000988 */ /* 0x000fe20008000804 */
[----:B------:R-:W-:-:S03]  /*1d60*/  SGXT.U32 R18, R18, 0x2 ;  /* 0x000000021212781a */ /* 0x000fc60000000000 */
[----:B------:R3:W-:Y:S01]  /*1d70*/  @P0 STS [R16+UR4+0x80], R17 ;  /* 0x0000801110000988 */ /* 0x0007e20008000804 */
[----:B------:R-:W-:Y:S01]  /*1d80*/  BAR.SYNC.DEFER_BLOCKING 0x0 ;  /* 0x0000000000007b1d */ /* 0x000fe20000010000 */
[----:B------:R-:W-:Y:S02]  /*1d90*/  LOP3.LUT P0, RZ, R19, R18, RZ, 0xfc, !PT ;  /* 0x0000001213ff7212 */ /* 0x000fe4000780fcff */
[----:B---3--:R-:W-:-:S04]  /*1da0*/  LOP3.LUT R16, R0, 0x7, RZ, 0xc0, !PT ;  /* 0x0000000700107812 */ /* 0x008fc800078ec0ff */
[----:B------:R-:W-:Y:S01]  /*1db0*/  LEA R16, R16, UR4, 0x2 ;  /* 0x0000000410107c11 */ /* 0x000fe2000f8e10ff */
[----:B------:R-:W-:Y:S04]  /*1dc0*/  LDS R4, [R20+UR4] ;  /* 0x0000000414047984 */ /* 0x000fe80008000800 */
[----:B------:R-:W-:Y:S04]  /*1dd0*/  LDS R5, [R20+UR4+0x10] ;  /* 0x0000100414057984 */ /* 0x000fe80008000800 */
[----:B------:R-:W-:Y:S04]  /*1de0*/  LDS R6, [R20+UR4+0x20] ;  /* 0x0000200414067984 */ /* 0x000fe80008000800 */
[----:B------:R-:W3:Y:S04]  /*1df0*/  LDS R7, [R20+UR4+0x30] ;  /* 0x0000300414077984 */ /* 0x000ee80008000800 */
[----:B------:R-:W-:Y:S04]  /*1e00*/  LDS R8, [R20+UR4+0x80] ;  /* 0x0000800414087984 */ /* 0x000fe80008000800 */
[----:B------:R-:W-:Y:S04]  /*1e10*/  LDS R9, [R20+UR4+0x90] ;  /* 0x0000900414097984 */ /* 0x000fe80008000800 */
[----:B------:R-:W-:Y:S04]  /*1e20*/  LDS R10, [R20+UR4+0xa0] ;  /* 0x0000a004140a7984 */ /* 0x000fe80008000800 */
[----:B------:R-:W4:Y:S04]  /*1e30*/  LDS R11, [R20+UR4+0xb0] ;  /* 0x0000b004140b7984 */ /* 0x000f280008000800 */
[----:B------:R-:W-:Y:S04]  /*1e40*/  LDS R12, [R20+UR4+0x100] ;  /* 0x00010004140c7984 */ /* 0x000fe80008000800 */
[----:B------:R-:W-:Y:S04]  /*1e50*/  LDS R13, [R20+UR4+0x110] ;  /* 0x00011004140d7984 */ /* 0x000fe80008000800 */
[----:B------:R-:W-:Y:S04]  /*1e60*/  LDS R14, [R20+UR4+0x120] ;  /* 0x00012004140e7984 */ /* 0x000fe80008000800 */
[----:B------:R-:W5:Y:S01]  /*1e70*/  LDS R15, [R20+UR4+0x130] ;  /* 0x00013004140f7984 */ /* 0x000f620008000800 */
[----:B------:R-:W-:Y:S06]  /*1e80*/  BAR.SYNC.DEFER_BLOCKING 0x0 ;  /* 0x0000000000007b1d */ /* 0x000fec0000010000 */
[----:B---3--:R3:W-:Y:S02]  /*1e90*/  STS.128 [R2], R4 ;  /* 0x0000000402007388 */ /* 0x0087e40000000c00 */
[----:B------:R-:W-:Y:S01]  /*1ea0*/  BAR.SYNC.DEFER_BLOCKING 0x0 ;  /* 0x0000000000007b1d */ /* 0x000fe20000010000 */
[----:B---3--:R-:W-:-:S04]  /*1eb0*/  LOP3.LUT R7, R3, 0x7, R0, 0xf8, !PT ;  /* 0x0000000703077812 */ /* 0x008fc800078ef800 */
[C---:B------:R-:W-:Y:S01]  /*1ec0*/  ISETP.LT.AND P0, PT, R7.reuse, 0x40, !P0 ;  /* 0x000000400700780c */ /* 0x040fe20004701270 */
[----:B-1----:R-:W-:-:S04]  /*1ed0*/  IMAD.WIDE R4, R7, 0x4, R24 ;  /* 0x0000000407047825 */ /* 0x002fc800078e0218 */
[----:B--2---:R-:W-:Y:S01]  /*1ee0*/  IMAD.WIDE R22, R7, 0x4, R22 ;  /* 0x0000000407167825 */ /* 0x004fe200078e0216 */
[----:B------:R-:W1:Y:S01]  /*1ef0*/  LDS R17, [R16] ;  /* 0x0000000010117984 */ /* 0x000e620000000800 */
[----:B------:R-:W-:Y:S06]  /*1f00*/  BAR.SYNC.DEFER_BLOCKING 0x0 ;  /* 0x0000000000007b1d */ /* 0x000fec0000010000 */
[----:B----4-:R-:W-:Y:S02]  /*1f10*/  STS.128 [R2], R8 ;  /* 0x0000000802007388 */ /* 0x010fe40000000c00 */
[----:B------:R-:W-:Y:S06]  /*1f20*/  BAR.SYNC.DEFER_BLOCKING 0x0 ;  /* 0x0000000000007b1d */ /* 0x000fec0000010000 */
[----:B------:R-:W2:Y:S02]  /*1f30*/  LDS R21, [R16] ;  /* 0x0000000010157984 */ /* 0x000ea40000000800 */
[----:B------:R-:W-:Y:S06]  /*1f40*/  BAR.SYNC.DEFER_BLOCKING 0x0 ;  /* 0x0000000000007b1d */ /* 0x000fec0000010000 */
[----:B-----5:R3:W-:Y:S02]  /*1f50*/  STS.128 [R2], R12 ;  /* 0x0000000c02007388 */ /* 0x0207e40000000c00 */
[----:B------:R-:W-:Y:S06]  /*1f60*/  BAR.SYNC.DEFER_BLOCKING 0x0 ;  /* 0x0000000000007b1d */ /* 0x000fec0000010000 */
[----:B-1----:R3:W-:Y:S04]  /*1f70*/  @P0 STG.E desc[UR6][R4.64], R17 ;  /* 0x0000001104000986 */ /* 0x0027e8000c101906 */
[----:B--2---:R3:W-:Y:S01]  /*1f80*/  @P0 STG.E desc[UR6][R22.64], R21 ;  /* 0x0000001516000986 */ /* 0x0047e2000c101906 */
[----:B------:R-:W-:Y:S05]  /*1f90*/  @!P0 EXIT ;  /* 0x000000000000894d */ /* 0x000fea0003800000 */
[----:B---3--:R-:W0:Y:S01]  /*1fa0*/  LDS R5, [R16] ;  /* 0x0000000010057984 */ /* 0x008e220000000800 */
[----:B------:R-:W1:Y:S02]  /*1fb0*/  LDC.64 R2, c[0x0][0x238] ;  /* 0x00008e00ff027b82 */ /* 0x000e640000000a00 */
[----:B-1----:R-:W-:-:S05]  /*1fc0*/  IMAD.WIDE R2, R7, 0x4, R2 ;  /* 0x0000000407027825 */ /* 0x002fca00078e0202 */
[----:B0-----:R-:W-:Y:S01]  /*1fd0*/  STG.E desc[UR6][R2.64], R5 ;  /* 0x0000000502007986 */ /* 0x001fe2000c101906 */
[----:B------:R-:W-:Y:S05]  /*1fe0*/  EXIT ;  /* 0x000000000000794d */ /* 0x000fea0003800000 */
.L_x_0:
[----:B------:R-:W-:-:S00]  /*1ff0*/  BRA `(.L_x_0) ;  /* 0xfffffffc00fc7947 */ /* 0x000fc0000383ffff */
[----:B------:R-:W-:-:S00]  /*2000*/  NOP ;  /* 0x0000000000007918 */ /* 0x000fc00000000000 */
[----:B------:R-:W-:-:S00]  /*2010*/  NOP ;  /* 0x0000000000007918 */ /* 0x000fc00000000000 */
[----:B------:R-:W-:-:S00]  /*2020*/  NOP ;  /* 0x0000000000007918 */ /* 0x000fc00000000000 */
[----:B------:R-:W-:-:S00]  /*2030*/  NOP ;  /* 0x0000000000007918 */ /* 0x000fc00000000000 */
[----:B------:R-:W-:-:S00]  /*2040*/  NOP ;  /* 0x0000000000007918 */ /* 0x000fc00000000000 */
[----:B------:R-:W-:-:S00]  /*2050*/  NOP ;  /* 0x0000000000007918 */ /* 0x000fc00000000000 */
[----:B------:R-:W-:-:S00]  /*2060*/  NOP ;  /* 0x0000000000007918 */ /* 0x000fc00000000000 */
[----:B------:R-:W-:-:S00]  /*2070*/  NOP ;  /* 0x0000000000007918 */ /* 0x000fc00000000000 */
.L_x_1:


//--------------------- .nv.shared.triton_per_fused_native_group_norm_16 --------------------------
	.section	.nv.shared.triton_per_fused_native_group_norm_16,"aw",@nobits
	.sectionflags	@""
	.align	16
	.zero		1024


//--------------------- .nv.constant0.triton_per_fused_native_group_norm_16 --------------------------
	.section	.nv.constant0.triton_per_fused_native_group_norm_16,"a",@progbits
	.sectionflags	@""
	.align	4
.nv.constant0.triton_per_fused_native_group_norm_16:
	.zero		584
